//
// Generated by NVIDIA NVVM Compiler
//
// Compiler Build ID: CL-36424714
// Cuda compilation tools, release 13.0, V13.0.88
// Based on NVVM 20.0.0
//

.version 9.0
.target sm_100
.address_size 64

	// .globl	_Z12k_rotate_alljjPfS_

.visible .entry _Z12k_rotate_alljjPfS_(
	.param .u32 _Z12k_rotate_alljjPfS__param_0,
	.param .u32 _Z12k_rotate_alljjPfS__param_1,
	.param .u64 .ptr .align 1 _Z12k_rotate_alljjPfS__param_2,
	.param .u64 .ptr .align 1 _Z12k_rotate_alljjPfS__param_3
)
{
	.reg .pred 	%p<10>;
	.reg .b32 	%r<93>;
	.reg .b32 	%f<148>;
	.reg .b64 	%rd<68>;

	ld.param.u32 	%r48, [_Z12k_rotate_alljjPfS__param_0];
	ld.param.u32 	%r49, [_Z12k_rotate_alljjPfS__param_1];
	ld.param.u64 	%rd12, [_Z12k_rotate_alljjPfS__param_3];
	mov.u32 	%r50, %ntid.x;
	mov.u32 	%r51, %ctaid.x;
	mul.lo.s32 	%r1, %r50, %r51;
	mov.u32 	%r2, %tid.x;
	add.s32 	%r3, %r1, %r2;
	setp.ge.u32 	%p1, %r3, %r48;
	setp.eq.s32 	%p2, %r49, 0;
	or.pred  	%p3, %p1, %p2;
	@%p3 bra 	$L__BB0_9;
	cvta.to.global.u64 	%rd13, %rd12;
	mul.lo.s32 	%r4, %r48, 3;
	add.s32 	%r53, %r3, %r48;
	add.s32 	%r54, %r53, %r48;
	mul.wide.u32 	%rd14, %r3, 4;
	add.s64 	%rd1, %rd13, %rd14;
	mul.wide.u32 	%rd15, %r53, 4;
	add.s64 	%rd2, %rd13, %rd15;
	mul.wide.u32 	%rd16, %r54, 4;
	add.s64 	%rd3, %rd13, %rd16;
	add.s32 	%r55, %r54, %r48;
	mul.wide.u32 	%rd17, %r55, 4;
	add.s64 	%rd4, %rd13, %rd17;
	add.s32 	%r56, %r55, %r48;
	mul.wide.u32 	%rd18, %r56, 4;
	add.s64 	%rd5, %rd13, %rd18;
	add.s32 	%r57, %r56, %r48;
	mul.wide.u32 	%rd19, %r57, 4;
	add.s64 	%rd6, %rd13, %rd19;
	add.s32 	%r58, %r57, %r48;
	mul.wide.u32 	%rd20, %r58, 4;
	add.s64 	%rd7, %rd13, %rd20;
	add.s32 	%r59, %r58, %r48;
	mul.wide.u32 	%rd21, %r59, 4;
	add.s64 	%rd8, %rd13, %rd21;
	add.s32 	%r60, %r59, %r48;
	mul.wide.u32 	%rd22, %r60, 4;
	add.s64 	%rd9, %rd13, %rd22;
	add.s32 	%r61, %r49, -1;
	setp.lt.u32 	%p4, %r61, 3;
	mov.b32 	%r92, 0;
	@%p4 bra 	$L__BB0_4;
	and.b32  	%r62, %r49, -4;
	neg.s32 	%r90, %r62;
	add.s32 	%r63, %r2, %r48;
	add.s32 	%r89, %r63, %r1;
	shl.b32 	%r64, %r48, 2;
	add.s32 	%r88, %r3, %r64;
	mad.lo.s32 	%r87, %r48, 7, %r3;
	mad.lo.s32 	%r86, %r48, 10, %r3;
	shl.b32 	%r65, %r48, 1;
	add.s32 	%r85, %r3, %r65;
	mad.lo.s32 	%r84, %r48, 5, %r3;
	shl.b32 	%r66, %r48, 3;
	add.s32 	%r83, %r3, %r66;
	mad.lo.s32 	%r82, %r48, 11, %r3;
	add.s32 	%r81, %r3, %r4;
	mad.lo.s32 	%r80, %r48, 6, %r3;
	mad.lo.s32 	%r79, %r48, 9, %r3;
	mov.u32 	%r78, %r3;
$L__BB0_3:
	.pragma "nounroll";
	ld.param.u64 	%rd66, [_Z12k_rotate_alljjPfS__param_2];
	and.b32  	%r92, %r49, -4;
	cvta.to.global.u64 	%rd23, %rd66;
	mul.wide.u32 	%rd24, %r78, 4;
	add.s64 	%rd25, %rd23, %rd24;
	ld.global.f32 	%f1, [%rd25];
	mul.wide.u32 	%rd26, %r89, 4;
	add.s64 	%rd27, %rd23, %rd26;
	ld.global.f32 	%f2, [%rd27];
	mul.wide.u32 	%rd28, %r85, 4;
	add.s64 	%rd29, %rd23, %rd28;
	ld.global.f32 	%f3, [%rd29];
	ld.global.f32 	%f4, [%rd1];
	ld.global.f32 	%f5, [%rd2];
	mul.f32 	%f6, %f2, %f5;
	fma.rn.f32 	%f7, %f1, %f4, %f6;
	ld.global.f32 	%f8, [%rd3];
	fma.rn.f32 	%f9, %f3, %f8, %f7;
	ld.global.f32 	%f10, [%rd4];
	ld.global.f32 	%f11, [%rd5];
	mul.f32 	%f12, %f2, %f11;
	fma.rn.f32 	%f13, %f1, %f10, %f12;
	ld.global.f32 	%f14, [%rd6];
	fma.rn.f32 	%f15, %f3, %f14, %f13;
	ld.global.f32 	%f16, [%rd7];
	ld.global.f32 	%f17, [%rd8];
	mul.f32 	%f18, %f2, %f17;
	fma.rn.f32 	%f19, %f1, %f16, %f18;
	ld.global.f32 	%f20, [%rd9];
	fma.rn.f32 	%f21, %f3, %f20, %f19;
	st.global.f32 	[%rd25], %f9;
	st.global.f32 	[%rd27], %f15;
	st.global.f32 	[%rd29], %f21;
	mul.wide.u32 	%rd30, %r81, 4;
	add.s64 	%rd31, %rd23, %rd30;
	ld.global.f32 	%f22, [%rd31];
	mul.wide.u32 	%rd32, %r88, 4;
	add.s64 	%rd33, %rd23, %rd32;
	ld.global.f32 	%f23, [%rd33];
	mul.wide.u32 	%rd34, %r84, 4;
	add.s64 	%rd35, %rd23, %rd34;
	ld.global.f32 	%f24, [%rd35];
	ld.global.f32 	%f25, [%rd1];
	ld.global.f32 	%f26, [%rd2];
	mul.f32 	%f27, %f23, %f26;
	fma.rn.f32 	%f28, %f22, %f25, %f27;
	ld.global.f32 	%f29, [%rd3];
	fma.rn.f32 	%f30, %f24, %f29, %f28;
	ld.global.f32 	%f31, [%rd4];
	ld.global.f32 	%f32, [%rd5];
	mul.f32 	%f33, %f23, %f32;
	fma.rn.f32 	%f34, %f22, %f31, %f33;
	ld.global.f32 	%f35, [%rd6];
	fma.rn.f32 	%f36, %f24, %f35, %f34;
	ld.global.f32 	%f37, [%rd7];
	ld.global.f32 	%f38, [%rd8];
	mul.f32 	%f39, %f23, %f38;
	fma.rn.f32 	%f40, %f22, %f37, %f39;
	ld.global.f32 	%f41, [%rd9];
	fma.rn.f32 	%f42, %f24, %f41, %f40;
	st.global.f32 	[%rd31], %f30;
	st.global.f32 	[%rd33], %f36;
	st.global.f32 	[%rd35], %f42;
	mul.wide.u32 	%rd36, %r80, 4;
	add.s64 	%rd37, %rd23, %rd36;
	ld.global.f32 	%f43, [%rd37];
	mul.wide.u32 	%rd38, %r87, 4;
	add.s64 	%rd39, %rd23, %rd38;
	ld.global.f32 	%f44, [%rd39];
	mul.wide.u32 	%rd40, %r83, 4;
	add.s64 	%rd41, %rd23, %rd40;
	ld.global.f32 	%f45, [%rd41];
	ld.global.f32 	%f46, [%rd1];
	ld.global.f32 	%f47, [%rd2];
	mul.f32 	%f48, %f44, %f47;
	fma.rn.f32 	%f49, %f43, %f46, %f48;
	ld.global.f32 	%f50, [%rd3];
	fma.rn.f32 	%f51, %f45, %f50, %f49;
	ld.global.f32 	%f52, [%rd4];
	ld.global.f32 	%f53, [%rd5];
	mul.f32 	%f54, %f44, %f53;
	fma.rn.f32 	%f55, %f43, %f52, %f54;
	ld.global.f32 	%f56, [%rd6];
	fma.rn.f32 	%f57, %f45, %f56, %f55;
	ld.global.f32 	%f58, [%rd7];
	ld.global.f32 	%f59, [%rd8];
	mul.f32 	%f60, %f44, %f59;
	fma.rn.f32 	%f61, %f43, %f58, %f60;
	ld.global.f32 	%f62, [%rd9];
	fma.rn.f32 	%f63, %f45, %f62, %f61;
	st.global.f32 	[%rd37], %f51;
	st.global.f32 	[%rd39], %f57;
	st.global.f32 	[%rd41], %f63;
	mul.wide.u32 	%rd42, %r79, 4;
	add.s64 	%rd43, %rd23, %rd42;
	ld.global.f32 	%f64, [%rd43];
	mul.wide.u32 	%rd44, %r86, 4;
	add.s64 	%rd45, %rd23, %rd44;
	ld.global.f32 	%f65, [%rd45];
	mul.wide.u32 	%rd46, %r82, 4;
	add.s64 	%rd47, %rd23, %rd46;
	ld.global.f32 	%f66, [%rd47];
	ld.global.f32 	%f67, [%rd1];
	ld.global.f32 	%f68, [%rd2];
	mul.f32 	%f69, %f65, %f68;
	fma.rn.f32 	%f70, %f64, %f67, %f69;
	ld.global.f32 	%f71, [%rd3];
	fma.rn.f32 	%f72, %f66, %f71, %f70;
	ld.global.f32 	%f73, [%rd4];
	ld.global.f32 	%f74, [%rd5];
	mul.f32 	%f75, %f65, %f74;
	fma.rn.f32 	%f76, %f64, %f73, %f75;
	ld.global.f32 	%f77, [%rd6];
	fma.rn.f32 	%f78, %f66, %f77, %f76;
	ld.global.f32 	%f79, [%rd7];
	ld.global.f32 	%f80, [%rd8];
	mul.f32 	%f81, %f65, %f80;
	fma.rn.f32 	%f82, %f64, %f79, %f81;
	ld.global.f32 	%f83, [%rd9];
	fma.rn.f32 	%f84, %f66, %f83, %f82;
	st.global.f32 	[%rd43], %f72;
	st.global.f32 	[%rd45], %f78;
	st.global.f32 	[%rd47], %f84;
	add.s32 	%r90, %r90, 4;
	mul.lo.s32 	%r67, %r48, 12;
	add.s32 	%r89, %r89, %r67;
	add.s32 	%r88, %r88, %r67;
	add.s32 	%r87, %r87, %r67;
	add.s32 	%r86, %r86, %r67;
	add.s32 	%r85, %r85, %r67;
	add.s32 	%r84, %r84, %r67;
	add.s32 	%r83, %r83, %r67;
	add.s32 	%r82, %r82, %r67;
	add.s32 	%r81, %r81, %r67;
	add.s32 	%r80, %r80, %r67;
	add.s32 	%r79, %r79, %r67;
	add.s32 	%r78, %r78, %r67;
	setp.ne.s32 	%p5, %r90, 0;
	@%p5 bra 	$L__BB0_3;
$L__BB0_4:
	and.b32  	%r45, %r49, 3;
	setp.eq.s32 	%p6, %r45, 0;
	@%p6 bra 	$L__BB0_9;
	ld.param.u64 	%rd67, [_Z12k_rotate_alljjPfS__param_2];
	cvta.to.global.u64 	%rd10, %rd67;
	setp.eq.s32 	%p7, %r45, 1;
	@%p7 bra 	$L__BB0_7;
	mad.lo.s32 	%r68, %r4, %r92, %r3;
	mul.wide.u32 	%rd48, %r68, 4;
	add.s64 	%rd49, %rd10, %rd48;
	ld.global.f32 	%f85, [%rd49];
	add.s32 	%r69, %r68, %r48;
	mul.wide.u32 	%rd50, %r69, 4;
	add.s64 	%rd51, %rd10, %rd50;
	ld.global.f32 	%f86, [%rd51];
	add.s32 	%r70, %r69, %r48;
	mul.wide.u32 	%rd52, %r70, 4;
	add.s64 	%rd53, %rd10, %rd52;
	ld.global.f32 	%f87, [%rd53];
	ld.global.f32 	%f88, [%rd1];
	ld.global.f32 	%f89, [%rd2];
	mul.f32 	%f90, %f86, %f89;
	fma.rn.f32 	%f91, %f85, %f88, %f90;
	ld.global.f32 	%f92, [%rd3];
	fma.rn.f32 	%f93, %f87, %f92, %f91;
	ld.global.f32 	%f94, [%rd4];
	ld.global.f32 	%f95, [%rd5];
	mul.f32 	%f96, %f86, %f95;
	fma.rn.f32 	%f97, %f85, %f94, %f96;
	ld.global.f32 	%f98, [%rd6];
	fma.rn.f32 	%f99, %f87, %f98, %f97;
	ld.global.f32 	%f100, [%rd7];
	ld.global.f32 	%f101, [%rd8];
	mul.f32 	%f102, %f86, %f101;
	fma.rn.f32 	%f103, %f85, %f100, %f102;
	ld.global.f32 	%f104, [%rd9];
	fma.rn.f32 	%f105, %f87, %f104, %f103;
	st.global.f32 	[%rd49], %f93;
	st.global.f32 	[%rd51], %f99;
	st.global.f32 	[%rd53], %f105;
	add.s32 	%r71, %r68, %r4;
	mul.wide.u32 	%rd54, %r71, 4;
	add.s64 	%rd55, %rd10, %rd54;
	ld.global.f32 	%f106, [%rd55];
	add.s32 	%r72, %r69, %r4;
	mul.wide.u32 	%rd56, %r72, 4;
	add.s64 	%rd57, %rd10, %rd56;
	ld.global.f32 	%f107, [%rd57];
	add.s32 	%r73, %r70, %r4;
	mul.wide.u32 	%rd58, %r73, 4;
	add.s64 	%rd59, %rd10, %rd58;
	ld.global.f32 	%f108, [%rd59];
	ld.global.f32 	%f109, [%rd1];
	ld.global.f32 	%f110, [%rd2];
	mul.f32 	%f111, %f107, %f110;
	fma.rn.f32 	%f112, %f106, %f109, %f111;
	ld.global.f32 	%f113, [%rd3];
	fma.rn.f32 	%f114, %f108, %f113, %f112;
	ld.global.f32 	%f115, [%rd4];
	ld.global.f32 	%f116, [%rd5];
	mul.f32 	%f117, %f107, %f116;
	fma.rn.f32 	%f118, %f106, %f115, %f117;
	ld.global.f32 	%f119, [%rd6];
	fma.rn.f32 	%f120, %f108, %f119, %f118;
	ld.global.f32 	%f121, [%rd7];
	ld.global.f32 	%f122, [%rd8];
	mul.f32 	%f123, %f107, %f122;
	fma.rn.f32 	%f124, %f106, %f121, %f123;
	ld.global.f32 	%f125, [%rd9];
	fma.rn.f32 	%f126, %f108, %f125, %f124;
	st.global.f32 	[%rd55], %f114;
	st.global.f32 	[%rd57], %f120;
	st.global.f32 	[%rd59], %f126;
	add.s32 	%r92, %r92, 2;
$L__BB0_7:
	and.b32  	%r74, %r49, 1;
	setp.eq.b32 	%p8, %r74, 1;
	not.pred 	%p9, %p8;
	@%p9 bra 	$L__BB0_9;
	mad.lo.s32 	%r75, %r4, %r92, %r3;
	mul.wide.u32 	%rd60, %r75, 4;
	add.s64 	%rd61, %rd10, %rd60;
	ld.global.f32 	%f127, [%rd61];
	add.s32 	%r76, %r75, %r48;
	mul.wide.u32 	%rd62, %r76, 4;
	add.s64 	%rd63, %rd10, %rd62;
	ld.global.f32 	%f128, [%rd63];
	add.s32 	%r77, %r76, %r48;
	mul.wide.u32 	%rd64, %r77, 4;
	add.s64 	%rd65, %rd10, %rd64;
	ld.global.f32 	%f129, [%rd65];
	ld.global.f32 	%f130, [%rd1];
	ld.global.f32 	%f131, [%rd2];
	mul.f32 	%f132, %f128, %f131;
	fma.rn.f32 	%f133, %f127, %f130, %f132;
	ld.global.f32 	%f134, [%rd3];
	fma.rn.f32 	%f135, %f129, %f134, %f133;
	ld.global.f32 	%f136, [%rd4];
	ld.global.f32 	%f137, [%rd5];
	mul.f32 	%f138, %f128, %f137;
	fma.rn.f32 	%f139, %f127, %f136, %f138;
	ld.global.f32 	%f140, [%rd6];
	fma.rn.f32 	%f141, %f129, %f140, %f139;
	ld.global.f32 	%f142, [%rd7];
	ld.global.f32 	%f143, [%rd8];
	mul.f32 	%f144, %f128, %f143;
	fma.rn.f32 	%f145, %f127, %f142, %f144;
	ld.global.f32 	%f146, [%rd9];
	fma.rn.f32 	%f147, %f129, %f146, %f145;
	st.global.f32 	[%rd61], %f135;
	st.global.f32 	[%rd63], %f141;
	st.global.f32 	[%rd65], %f147;
$L__BB0_9:
	ret;

}
	// .globl	_Z19k_center_conformersjjPfPi
.visible .entry _Z19k_center_conformersjjPfPi(
	.param .u32 _Z19k_center_conformersjjPfPi_param_0,
	.param .u32 _Z19k_center_conformersjjPfPi_param_1,
	.param .u64 .ptr .align 1 _Z19k_center_conformersjjPfPi_param_2,
	.param .u64 .ptr .align 1 _Z19k_center_conformersjjPfPi_param_3
)
{
	.reg .pred 	%p<36>;
	.reg .b32 	%r<325>;
	.reg .b32 	%f<327>;
	.reg .b64 	%rd<199>;

	ld.param.u32 	%r172, [_Z19k_center_conformersjjPfPi_param_0];
	ld.param.u64 	%rd9, [_Z19k_center_conformersjjPfPi_param_2];
	cvta.to.global.u64 	%rd1, %rd9;
	mov.u32 	%r174, %ntid.x;
	mov.u32 	%r175, %ctaid.x;
	mul.lo.s32 	%r1, %r174, %r175;
	mov.u32 	%r2, %tid.x;
	add.s32 	%r3, %r1, %r2;
	setp.ge.u32 	%p1, %r3, %r172;
	mov.f32 	%f264, 0f00000000;
	mov.f32 	%f265, 0f00000000;
	mov.f32 	%f266, 0f00000000;
	@%p1 bra 	$L__BB1_55;
	ld.param.u32 	%r255, [_Z19k_center_conformersjjPfPi_param_1];
	setp.eq.s32 	%p2, %r255, 0;
	@%p2 bra 	$L__BB1_43;
	ld.param.u64 	%rd195, [_Z19k_center_conformersjjPfPi_param_3];
	setp.eq.s64 	%p3, %rd195, 0;
	mul.lo.s32 	%r4, %r172, 3;
	@%p3 bra 	$L__BB1_43;
	ld.param.u32 	%r256, [_Z19k_center_conformersjjPfPi_param_1];
	setp.lt.u32 	%p4, %r256, 8;
	mov.f32 	%f266, 0f00000000;
	mov.b32 	%r295, 0;
	mov.f32 	%f265, %f266;
	mov.f32 	%f264, %f266;
	@%p4 bra 	$L__BB1_22;
	ld.param.u64 	%rd196, [_Z19k_center_conformersjjPfPi_param_3];
	ld.param.u32 	%r257, [_Z19k_center_conformersjjPfPi_param_1];
	and.b32  	%r177, %r257, -8;
	neg.s32 	%r293, %r177;
	mad.lo.s32 	%r292, %r172, 22, %r3;
	mad.lo.s32 	%r291, %r172, 23, %r3;
	mad.lo.s32 	%r290, %r172, 21, %r3;
	mad.lo.s32 	%r289, %r172, 19, %r3;
	mad.lo.s32 	%r288, %r172, 20, %r3;
	mad.lo.s32 	%r287, %r172, 18, %r3;
	shl.b32 	%r178, %r172, 4;
	add.s32 	%r286, %r3, %r178;
	mad.lo.s32 	%r285, %r172, 17, %r3;
	mad.lo.s32 	%r284, %r172, 15, %r3;
	mad.lo.s32 	%r283, %r172, 13, %r3;
	mad.lo.s32 	%r282, %r172, 14, %r3;
	mad.lo.s32 	%r281, %r172, 12, %r3;
	mad.lo.s32 	%r280, %r172, 10, %r3;
	mad.lo.s32 	%r279, %r172, 11, %r3;
	mad.lo.s32 	%r278, %r172, 9, %r3;
	mad.lo.s32 	%r277, %r172, 7, %r3;
	shl.b32 	%r179, %r172, 3;
	add.s32 	%r276, %r3, %r179;
	mad.lo.s32 	%r275, %r172, 6, %r3;
	shl.b32 	%r180, %r172, 1;
	add.s32 	%r273, %r3, %r180;
	add.s32 	%r181, %r2, %r172;
	add.s32 	%r272, %r181, %r1;
	add.s32 	%r271, %r3, %r4;
	mad.lo.s32 	%r270, %r172, 5, %r3;
	shl.b32 	%r182, %r172, 2;
	add.s32 	%r269, %r3, %r182;
	cvta.to.global.u64 	%rd10, %rd196;
	add.s64 	%rd198, %rd10, 16;
	mov.f32 	%f266, 0f00000000;
	mov.u32 	%r274, %r3;
$L__BB1_5:
	.pragma "nounroll";
	ld.global.u32 	%r183, [%rd198+-16];
	setp.ne.s32 	%p5, %r183, 1;
	@%p5 bra 	$L__BB1_7;
	mul.wide.u32 	%rd11, %r274, 4;
	add.s64 	%rd12, %rd1, %rd11;
	ld.global.f32 	%f120, [%rd12];
	add.f32 	%f264, %f264, %f120;
	mul.wide.u32 	%rd13, %r272, 4;
	add.s64 	%rd14, %rd1, %rd13;
	ld.global.f32 	%f121, [%rd14];
	add.f32 	%f265, %f265, %f121;
	mul.wide.u32 	%rd15, %r273, 4;
	add.s64 	%rd16, %rd1, %rd15;
	ld.global.f32 	%f122, [%rd16];
	add.f32 	%f266, %f266, %f122;
$L__BB1_7:
	ld.global.u32 	%r184, [%rd198+-12];
	setp.ne.s32 	%p6, %r184, 1;
	@%p6 bra 	$L__BB1_9;
	mul.wide.u32 	%rd17, %r271, 4;
	add.s64 	%rd18, %rd1, %rd17;
	ld.global.f32 	%f123, [%rd18];
	add.f32 	%f264, %f264, %f123;
	mul.wide.u32 	%rd19, %r269, 4;
	add.s64 	%rd20, %rd1, %rd19;
	ld.global.f32 	%f124, [%rd20];
	add.f32 	%f265, %f265, %f124;
	mul.wide.u32 	%rd21, %r270, 4;
	add.s64 	%rd22, %rd1, %rd21;
	ld.global.f32 	%f125, [%rd22];
	add.f32 	%f266, %f266, %f125;
$L__BB1_9:
	ld.global.u32 	%r185, [%rd198+-8];
	setp.ne.s32 	%p7, %r185, 1;
	@%p7 bra 	$L__BB1_11;
	mul.wide.u32 	%rd23, %r275, 4;
	add.s64 	%rd24, %rd1, %rd23;
	ld.global.f32 	%f126, [%rd24];
	add.f32 	%f264, %f264, %f126;
	mul.wide.u32 	%rd25, %r277, 4;
	add.s64 	%rd26, %rd1, %rd25;
	ld.global.f32 	%f127, [%rd26];
	add.f32 	%f265, %f265, %f127;
	mul.wide.u32 	%rd27, %r276, 4;
	add.s64 	%rd28, %rd1, %rd27;
	ld.global.f32 	%f128, [%rd28];
	add.f32 	%f266, %f266, %f128;
$L__BB1_11:
	ld.global.u32 	%r186, [%rd198+-4];
	setp.ne.s32 	%p8, %r186, 1;
	@%p8 bra 	$L__BB1_13;
	mul.wide.u32 	%rd29, %r278, 4;
	add.s64 	%rd30, %rd1, %rd29;
	ld.global.f32 	%f129, [%rd30];
	add.f32 	%f264, %f264, %f129;
	mul.wide.u32 	%rd31, %r280, 4;
	add.s64 	%rd32, %rd1, %rd31;
	ld.global.f32 	%f130, [%rd32];
	add.f32 	%f265, %f265, %f130;
	mul.wide.u32 	%rd33, %r279, 4;
	add.s64 	%rd34, %rd1, %rd33;
	ld.global.f32 	%f131, [%rd34];
	add.f32 	%f266, %f266, %f131;
$L__BB1_13:
	ld.global.u32 	%r187, [%rd198];
	setp.ne.s32 	%p9, %r187, 1;
	@%p9 bra 	$L__BB1_15;
	mul.wide.u32 	%rd35, %r281, 4;
	add.s64 	%rd36, %rd1, %rd35;
	ld.global.f32 	%f132, [%rd36];
	add.f32 	%f264, %f264, %f132;
	mul.wide.u32 	%rd37, %r283, 4;
	add.s64 	%rd38, %rd1, %rd37;
	ld.global.f32 	%f133, [%rd38];
	add.f32 	%f265, %f265, %f133;
	mul.wide.u32 	%rd39, %r282, 4;
	add.s64 	%rd40, %rd1, %rd39;
	ld.global.f32 	%f134, [%rd40];
	add.f32 	%f266, %f266, %f134;
$L__BB1_15:
	ld.global.u32 	%r188, [%rd198+4];
	setp.ne.s32 	%p10, %r188, 1;
	@%p10 bra 	$L__BB1_17;
	mul.wide.u32 	%rd41, %r284, 4;
	add.s64 	%rd42, %rd1, %rd41;
	ld.global.f32 	%f135, [%rd42];
	add.f32 	%f264, %f264, %f135;
	mul.wide.u32 	%rd43, %r286, 4;
	add.s64 	%rd44, %rd1, %rd43;
	ld.global.f32 	%f136, [%rd44];
	add.f32 	%f265, %f265, %f136;
	mul.wide.u32 	%rd45, %r285, 4;
	add.s64 	%rd46, %rd1, %rd45;
	ld.global.f32 	%f137, [%rd46];
	add.f32 	%f266, %f266, %f137;
$L__BB1_17:
	ld.global.u32 	%r189, [%rd198+8];
	setp.ne.s32 	%p11, %r189, 1;
	@%p11 bra 	$L__BB1_19;
	mul.wide.u32 	%rd47, %r287, 4;
	add.s64 	%rd48, %rd1, %rd47;
	ld.global.f32 	%f138, [%rd48];
	add.f32 	%f264, %f264, %f138;
	mul.wide.u32 	%rd49, %r289, 4;
	add.s64 	%rd50, %rd1, %rd49;
	ld.global.f32 	%f139, [%rd50];
	add.f32 	%f265, %f265, %f139;
	mul.wide.u32 	%rd51, %r288, 4;
	add.s64 	%rd52, %rd1, %rd51;
	ld.global.f32 	%f140, [%rd52];
	add.f32 	%f266, %f266, %f140;
$L__BB1_19:
	ld.global.u32 	%r190, [%rd198+12];
	setp.ne.s32 	%p12, %r190, 1;
	@%p12 bra 	$L__BB1_21;
	mul.wide.u32 	%rd53, %r290, 4;
	add.s64 	%rd54, %rd1, %rd53;
	ld.global.f32 	%f141, [%rd54];
	add.f32 	%f264, %f264, %f141;
	mul.wide.u32 	%rd55, %r292, 4;
	add.s64 	%rd56, %rd1, %rd55;
	ld.global.f32 	%f142, [%rd56];
	add.f32 	%f265, %f265, %f142;
	mul.wide.u32 	%rd57, %r291, 4;
	add.s64 	%rd58, %rd1, %rd57;
	ld.global.f32 	%f143, [%rd58];
	add.f32 	%f266, %f266, %f143;
$L__BB1_21:
	ld.param.u32 	%r258, [_Z19k_center_conformersjjPfPi_param_1];
	and.b32  	%r295, %r258, -8;
	add.s32 	%r293, %r293, 8;
	mul.lo.s32 	%r191, %r172, 24;
	add.s32 	%r292, %r292, %r191;
	add.s32 	%r291, %r291, %r191;
	add.s32 	%r290, %r290, %r191;
	add.s32 	%r289, %r289, %r191;
	add.s32 	%r288, %r288, %r191;
	add.s32 	%r287, %r287, %r191;
	add.s32 	%r286, %r286, %r191;
	add.s32 	%r285, %r285, %r191;
	add.s32 	%r284, %r284, %r191;
	add.s32 	%r283, %r283, %r191;
	add.s32 	%r282, %r282, %r191;
	add.s32 	%r281, %r281, %r191;
	add.s32 	%r280, %r280, %r191;
	add.s32 	%r279, %r279, %r191;
	add.s32 	%r278, %r278, %r191;
	add.s32 	%r277, %r277, %r191;
	add.s32 	%r276, %r276, %r191;
	add.s32 	%r275, %r275, %r191;
	add.s32 	%r274, %r274, %r191;
	add.s32 	%r273, %r273, %r191;
	add.s32 	%r272, %r272, %r191;
	add.s32 	%r271, %r271, %r191;
	add.s32 	%r270, %r270, %r191;
	add.s32 	%r269, %r269, %r191;
	add.s64 	%rd198, %rd198, 32;
	setp.ne.s32 	%p13, %r293, 0;
	@%p13 bra 	$L__BB1_5;
$L__BB1_22:
	ld.param.u32 	%r259, [_Z19k_center_conformersjjPfPi_param_1];
	and.b32  	%r81, %r259, 7;
	setp.eq.s32 	%p14, %r81, 0;
	@%p14 bra 	$L__BB1_43;
	ld.param.u64 	%rd197, [_Z19k_center_conformersjjPfPi_param_3];
	ld.param.u32 	%r260, [_Z19k_center_conformersjjPfPi_param_1];
	mul.lo.s32 	%r82, %r172, 3;
	cvta.to.global.u64 	%rd5, %rd197;
	and.b32  	%r83, %r260, 3;
	setp.lt.u32 	%p15, %r81, 4;
	@%p15 bra 	$L__BB1_33;
	mul.wide.u32 	%rd59, %r295, 4;
	add.s64 	%rd6, %rd5, %rd59;
	ld.global.u32 	%r192, [%rd6];
	setp.ne.s32 	%p16, %r192, 1;
	@%p16 bra 	$L__BB1_26;
	mad.lo.s32 	%r193, %r82, %r295, %r3;
	mul.wide.u32 	%rd60, %r193, 4;
	add.s64 	%rd61, %rd1, %rd60;
	ld.global.f32 	%f145, [%rd61];
	add.f32 	%f264, %f264, %f145;
	add.s32 	%r194, %r193, %r172;
	mul.wide.u32 	%rd62, %r194, 4;
	add.s64 	%rd63, %rd1, %rd62;
	ld.global.f32 	%f146, [%rd63];
	add.f32 	%f265, %f265, %f146;
	add.s32 	%r195, %r194, %r172;
	mul.wide.u32 	%rd64, %r195, 4;
	add.s64 	%rd65, %rd1, %rd64;
	ld.global.f32 	%f147, [%rd65];
	add.f32 	%f266, %f266, %f147;
$L__BB1_26:
	ld.global.u32 	%r196, [%rd6+4];
	setp.ne.s32 	%p17, %r196, 1;
	@%p17 bra 	$L__BB1_28;
	mad.lo.s32 	%r197, %r82, %r295, %r82;
	add.s32 	%r198, %r197, %r3;
	mul.wide.u32 	%rd66, %r198, 4;
	add.s64 	%rd67, %rd1, %rd66;
	ld.global.f32 	%f148, [%rd67];
	add.f32 	%f264, %f264, %f148;
	add.s32 	%r199, %r198, %r172;
	mul.wide.u32 	%rd68, %r199, 4;
	add.s64 	%rd69, %rd1, %rd68;
	ld.global.f32 	%f149, [%rd69];
	add.f32 	%f265, %f265, %f149;
	add.s32 	%r200, %r199, %r172;
	mul.wide.u32 	%rd70, %r200, 4;
	add.s64 	%rd71, %rd1, %rd70;
	ld.global.f32 	%f150, [%rd71];
	add.f32 	%f266, %f266, %f150;
$L__BB1_28:
	ld.global.u32 	%r201, [%rd6+8];
	setp.ne.s32 	%p18, %r201, 1;
	@%p18 bra 	$L__BB1_30;
	add.s32 	%r202, %r295, 2;
	mad.lo.s32 	%r203, %r82, %r202, %r3;
	mul.wide.u32 	%rd72, %r203, 4;
	add.s64 	%rd73, %rd1, %rd72;
	ld.global.f32 	%f151, [%rd73];
	add.f32 	%f264, %f264, %f151;
	add.s32 	%r204, %r203, %r172;
	mul.wide.u32 	%rd74, %r204, 4;
	add.s64 	%rd75, %rd1, %rd74;
	ld.global.f32 	%f152, [%rd75];
	add.f32 	%f265, %f265, %f152;
	add.s32 	%r205, %r204, %r172;
	mul.wide.u32 	%rd76, %r205, 4;
	add.s64 	%rd77, %rd1, %rd76;
	ld.global.f32 	%f153, [%rd77];
	add.f32 	%f266, %f266, %f153;
$L__BB1_30:
	ld.global.u32 	%r206, [%rd6+12];
	setp.ne.s32 	%p19, %r206, 1;
	@%p19 bra 	$L__BB1_32;
	add.s32 	%r207, %r295, 3;
	mad.lo.s32 	%r208, %r82, %r207, %r3;
	mul.wide.u32 	%rd78, %r208, 4;
	add.s64 	%rd79, %rd1, %rd78;
	ld.global.f32 	%f154, [%rd79];
	add.f32 	%f264, %f264, %f154;
	add.s32 	%r209, %r208, %r172;
	mul.wide.u32 	%rd80, %r209, 4;
	add.s64 	%rd81, %rd1, %rd80;
	ld.global.f32 	%f155, [%rd81];
	add.f32 	%f265, %f265, %f155;
	add.s32 	%r210, %r209, %r172;
	mul.wide.u32 	%rd82, %r210, 4;
	add.s64 	%rd83, %rd1, %rd82;
	ld.global.f32 	%f156, [%rd83];
	add.f32 	%f266, %f266, %f156;
$L__BB1_32:
	add.s32 	%r295, %r295, 4;
$L__BB1_33:
	setp.eq.s32 	%p20, %r83, 0;
	@%p20 bra 	$L__BB1_43;
	setp.eq.s32 	%p21, %r83, 1;
	@%p21 bra 	$L__BB1_40;
	mul.wide.u32 	%rd84, %r295, 4;
	add.s64 	%rd7, %rd5, %rd84;
	ld.global.u32 	%r211, [%rd7];
	setp.ne.s32 	%p22, %r211, 1;
	@%p22 bra 	$L__BB1_37;
	mad.lo.s32 	%r212, %r82, %r295, %r3;
	mul.wide.u32 	%rd85, %r212, 4;
	add.s64 	%rd86, %rd1, %rd85;
	ld.global.f32 	%f158, [%rd86];
	add.f32 	%f264, %f264, %f158;
	add.s32 	%r213, %r212, %r172;
	mul.wide.u32 	%rd87, %r213, 4;
	add.s64 	%rd88, %rd1, %rd87;
	ld.global.f32 	%f159, [%rd88];
	add.f32 	%f265, %f265, %f159;
	add.s32 	%r214, %r213, %r172;
	mul.wide.u32 	%rd89, %r214, 4;
	add.s64 	%rd90, %rd1, %rd89;
	ld.global.f32 	%f160, [%rd90];
	add.f32 	%f266, %f266, %f160;
$L__BB1_37:
	ld.global.u32 	%r215, [%rd7+4];
	setp.ne.s32 	%p23, %r215, 1;
	@%p23 bra 	$L__BB1_39;
	mad.lo.s32 	%r216, %r82, %r295, %r82;
	add.s32 	%r217, %r216, %r3;
	mul.wide.u32 	%rd91, %r217, 4;
	add.s64 	%rd92, %rd1, %rd91;
	ld.global.f32 	%f161, [%rd92];
	add.f32 	%f264, %f264, %f161;
	add.s32 	%r218, %r217, %r172;
	mul.wide.u32 	%rd93, %r218, 4;
	add.s64 	%rd94, %rd1, %rd93;
	ld.global.f32 	%f162, [%rd94];
	add.f32 	%f265, %f265, %f162;
	add.s32 	%r219, %r218, %r172;
	mul.wide.u32 	%rd95, %r219, 4;
	add.s64 	%rd96, %rd1, %rd95;
	ld.global.f32 	%f163, [%rd96];
	add.f32 	%f266, %f266, %f163;
$L__BB1_39:
	add.s32 	%r295, %r295, 2;
$L__BB1_40:
	ld.param.u32 	%r261, [_Z19k_center_conformersjjPfPi_param_1];
	and.b32  	%r220, %r261, 1;
	setp.eq.b32 	%p24, %r220, 1;
	not.pred 	%p25, %p24;
	@%p25 bra 	$L__BB1_43;
	mul.wide.u32 	%rd97, %r295, 4;
	add.s64 	%rd98, %rd5, %rd97;
	ld.global.u32 	%r221, [%rd98];
	setp.ne.s32 	%p26, %r221, 1;
	@%p26 bra 	$L__BB1_43;
	mad.lo.s32 	%r222, %r82, %r295, %r3;
	mul.wide.u32 	%rd99, %r222, 4;
	add.s64 	%rd100, %rd1, %rd99;
	ld.global.f32 	%f164, [%rd100];
	add.f32 	%f264, %f264, %f164;
	add.s32 	%r223, %r222, %r172;
	mul.wide.u32 	%rd101, %r223, 4;
	add.s64 	%rd102, %rd1, %rd101;
	ld.global.f32 	%f165, [%rd102];
	add.f32 	%f265, %f265, %f165;
	add.s32 	%r224, %r223, %r172;
	mul.wide.u32 	%rd103, %r224, 4;
	add.s64 	%rd104, %rd1, %rd103;
	ld.global.f32 	%f166, [%rd104];
	add.f32 	%f266, %f266, %f166;
$L__BB1_43:
	ld.param.u32 	%r262, [_Z19k_center_conformersjjPfPi_param_1];
	setp.eq.s32 	%p27, %r262, 0;
	cvt.rn.f32.u32 	%f167, %r262;
	div.rn.f32 	%f112, %f264, %f167;
	div.rn.f32 	%f113, %f265, %f167;
	div.rn.f32 	%f114, %f266, %f167;
	@%p27 bra 	$L__BB1_55;
	ld.param.u32 	%r263, [_Z19k_center_conformersjjPfPi_param_1];
	mul.lo.s32 	%r88, %r172, 3;
	setp.lt.u32 	%p28, %r263, 8;
	mov.b32 	%r323, 0;
	@%p28 bra 	$L__BB1_47;
	ld.param.u32 	%r264, [_Z19k_center_conformersjjPfPi_param_1];
	and.b32  	%r226, %r264, -8;
	neg.s32 	%r321, %r226;
	add.s32 	%r227, %r2, %r172;
	add.s32 	%r320, %r227, %r1;
	shl.b32 	%r228, %r172, 2;
	add.s32 	%r319, %r3, %r228;
	mad.lo.s32 	%r318, %r172, 7, %r3;
	mad.lo.s32 	%r317, %r172, 10, %r3;
	mad.lo.s32 	%r316, %r172, 13, %r3;
	shl.b32 	%r229, %r172, 4;
	add.s32 	%r315, %r3, %r229;
	mad.lo.s32 	%r314, %r172, 19, %r3;
	mad.lo.s32 	%r313, %r172, 22, %r3;
	shl.b32 	%r230, %r172, 1;
	add.s32 	%r312, %r3, %r230;
	mad.lo.s32 	%r311, %r172, 5, %r3;
	shl.b32 	%r231, %r172, 3;
	add.s32 	%r310, %r3, %r231;
	mad.lo.s32 	%r309, %r172, 11, %r3;
	mad.lo.s32 	%r308, %r172, 14, %r3;
	mad.lo.s32 	%r307, %r172, 17, %r3;
	mad.lo.s32 	%r306, %r172, 20, %r3;
	mad.lo.s32 	%r305, %r172, 23, %r3;
	add.s32 	%r304, %r3, %r88;
	mad.lo.s32 	%r303, %r172, 6, %r3;
	mad.lo.s32 	%r302, %r172, 9, %r3;
	mad.lo.s32 	%r301, %r172, 12, %r3;
	mad.lo.s32 	%r300, %r172, 15, %r3;
	mad.lo.s32 	%r299, %r172, 18, %r3;
	mad.lo.s32 	%r298, %r172, 21, %r3;
	mov.u32 	%r297, %r3;
$L__BB1_46:
	.pragma "nounroll";
	ld.param.u32 	%r265, [_Z19k_center_conformersjjPfPi_param_1];
	and.b32  	%r323, %r265, -8;
	mul.wide.u32 	%rd105, %r297, 4;
	add.s64 	%rd106, %rd1, %rd105;
	ld.global.f32 	%f168, [%rd106];
	sub.f32 	%f169, %f168, %f112;
	st.global.f32 	[%rd106], %f169;
	mul.wide.u32 	%rd107, %r320, 4;
	add.s64 	%rd108, %rd1, %rd107;
	ld.global.f32 	%f170, [%rd108];
	sub.f32 	%f171, %f170, %f113;
	st.global.f32 	[%rd108], %f171;
	mul.wide.u32 	%rd109, %r312, 4;
	add.s64 	%rd110, %rd1, %rd109;
	ld.global.f32 	%f172, [%rd110];
	sub.f32 	%f173, %f172, %f114;
	st.global.f32 	[%rd110], %f173;
	mul.wide.u32 	%rd111, %r304, 4;
	add.s64 	%rd112, %rd1, %rd111;
	ld.global.f32 	%f174, [%rd112];
	sub.f32 	%f175, %f174, %f112;
	st.global.f32 	[%rd112], %f175;
	mul.wide.u32 	%rd113, %r319, 4;
	add.s64 	%rd114, %rd1, %rd113;
	ld.global.f32 	%f176, [%rd114];
	sub.f32 	%f177, %f176, %f113;
	st.global.f32 	[%rd114], %f177;
	mul.wide.u32 	%rd115, %r311, 4;
	add.s64 	%rd116, %rd1, %rd115;
	ld.global.f32 	%f178, [%rd116];
	sub.f32 	%f179, %f178, %f114;
	st.global.f32 	[%rd116], %f179;
	mul.wide.u32 	%rd117, %r303, 4;
	add.s64 	%rd118, %rd1, %rd117;
	ld.global.f32 	%f180, [%rd118];
	sub.f32 	%f181, %f180, %f112;
	st.global.f32 	[%rd118], %f181;
	mul.wide.u32 	%rd119, %r318, 4;
	add.s64 	%rd120, %rd1, %rd119;
	ld.global.f32 	%f182, [%rd120];
	sub.f32 	%f183, %f182, %f113;
	st.global.f32 	[%rd120], %f183;
	mul.wide.u32 	%rd121, %r310, 4;
	add.s64 	%rd122, %rd1, %rd121;
	ld.global.f32 	%f184, [%rd122];
	sub.f32 	%f185, %f184, %f114;
	st.global.f32 	[%rd122], %f185;
	mul.wide.u32 	%rd123, %r302, 4;
	add.s64 	%rd124, %rd1, %rd123;
	ld.global.f32 	%f186, [%rd124];
	sub.f32 	%f187, %f186, %f112;
	st.global.f32 	[%rd124], %f187;
	mul.wide.u32 	%rd125, %r317, 4;
	add.s64 	%rd126, %rd1, %rd125;
	ld.global.f32 	%f188, [%rd126];
	sub.f32 	%f189, %f188, %f113;
	st.global.f32 	[%rd126], %f189;
	mul.wide.u32 	%rd127, %r309, 4;
	add.s64 	%rd128, %rd1, %rd127;
	ld.global.f32 	%f190, [%rd128];
	sub.f32 	%f191, %f190, %f114;
	st.global.f32 	[%rd128], %f191;
	mul.wide.u32 	%rd129, %r301, 4;
	add.s64 	%rd130, %rd1, %rd129;
	ld.global.f32 	%f192, [%rd130];
	sub.f32 	%f193, %f192, %f112;
	st.global.f32 	[%rd130], %f193;
	mul.wide.u32 	%rd131, %r316, 4;
	add.s64 	%rd132, %rd1, %rd131;
	ld.global.f32 	%f194, [%rd132];
	sub.f32 	%f195, %f194, %f113;
	st.global.f32 	[%rd132], %f195;
	mul.wide.u32 	%rd133, %r308, 4;
	add.s64 	%rd134, %rd1, %rd133;
	ld.global.f32 	%f196, [%rd134];
	sub.f32 	%f197, %f196, %f114;
	st.global.f32 	[%rd134], %f197;
	mul.wide.u32 	%rd135, %r300, 4;
	add.s64 	%rd136, %rd1, %rd135;
	ld.global.f32 	%f198, [%rd136];
	sub.f32 	%f199, %f198, %f112;
	st.global.f32 	[%rd136], %f199;
	mul.wide.u32 	%rd137, %r315, 4;
	add.s64 	%rd138, %rd1, %rd137;
	ld.global.f32 	%f200, [%rd138];
	sub.f32 	%f201, %f200, %f113;
	st.global.f32 	[%rd138], %f201;
	mul.wide.u32 	%rd139, %r307, 4;
	add.s64 	%rd140, %rd1, %rd139;
	ld.global.f32 	%f202, [%rd140];
	sub.f32 	%f203, %f202, %f114;
	st.global.f32 	[%rd140], %f203;
	mul.wide.u32 	%rd141, %r299, 4;
	add.s64 	%rd142, %rd1, %rd141;
	ld.global.f32 	%f204, [%rd142];
	sub.f32 	%f205, %f204, %f112;
	st.global.f32 	[%rd142], %f205;
	mul.wide.u32 	%rd143, %r314, 4;
	add.s64 	%rd144, %rd1, %rd143;
	ld.global.f32 	%f206, [%rd144];
	sub.f32 	%f207, %f206, %f113;
	st.global.f32 	[%rd144], %f207;
	mul.wide.u32 	%rd145, %r306, 4;
	add.s64 	%rd146, %rd1, %rd145;
	ld.global.f32 	%f208, [%rd146];
	sub.f32 	%f209, %f208, %f114;
	st.global.f32 	[%rd146], %f209;
	mul.wide.u32 	%rd147, %r298, 4;
	add.s64 	%rd148, %rd1, %rd147;
	ld.global.f32 	%f210, [%rd148];
	sub.f32 	%f211, %f210, %f112;
	st.global.f32 	[%rd148], %f211;
	mul.wide.u32 	%rd149, %r313, 4;
	add.s64 	%rd150, %rd1, %rd149;
	ld.global.f32 	%f212, [%rd150];
	sub.f32 	%f213, %f212, %f113;
	st.global.f32 	[%rd150], %f213;
	mul.wide.u32 	%rd151, %r305, 4;
	add.s64 	%rd152, %rd1, %rd151;
	ld.global.f32 	%f214, [%rd152];
	sub.f32 	%f215, %f214, %f114;
	st.global.f32 	[%rd152], %f215;
	add.s32 	%r321, %r321, 8;
	mul.lo.s32 	%r232, %r172, 24;
	add.s32 	%r320, %r320, %r232;
	add.s32 	%r319, %r319, %r232;
	add.s32 	%r318, %r318, %r232;
	add.s32 	%r317, %r317, %r232;
	add.s32 	%r316, %r316, %r232;
	add.s32 	%r315, %r315, %r232;
	add.s32 	%r314, %r314, %r232;
	add.s32 	%r313, %r313, %r232;
	add.s32 	%r312, %r312, %r232;
	add.s32 	%r311, %r311, %r232;
	add.s32 	%r310, %r310, %r232;
	add.s32 	%r309, %r309, %r232;
	add.s32 	%r308, %r308, %r232;
	add.s32 	%r307, %r307, %r232;
	add.s32 	%r306, %r306, %r232;
	add.s32 	%r305, %r305, %r232;
	add.s32 	%r304, %r304, %r232;
	add.s32 	%r303, %r303, %r232;
	add.s32 	%r302, %r302, %r232;
	add.s32 	%r301, %r301, %r232;
	add.s32 	%r300, %r300, %r232;
	add.s32 	%r299, %r299, %r232;
	add.s32 	%r298, %r298, %r232;
	add.s32 	%r297, %r297, %r232;
	setp.ne.s32 	%p29, %r321, 0;
	@%p29 bra 	$L__BB1_46;
$L__BB1_47:
	ld.param.u32 	%r266, [_Z19k_center_conformersjjPfPi_param_1];
	and.b32  	%r165, %r266, 7;
	setp.eq.s32 	%p30, %r165, 0;
	@%p30 bra 	$L__BB1_55;
	ld.param.u32 	%r267, [_Z19k_center_conformersjjPfPi_param_1];
	mul.lo.s32 	%r166, %r172, 3;
	and.b32  	%r167, %r267, 3;
	setp.lt.u32 	%p31, %r165, 4;
	@%p31 bra 	$L__BB1_50;
	mad.lo.s32 	%r233, %r166, %r323, %r3;
	mul.wide.u32 	%rd153, %r233, 4;
	add.s64 	%rd154, %rd1, %rd153;
	ld.global.f32 	%f216, [%rd154];
	sub.f32 	%f217, %f216, %f112;
	st.global.f32 	[%rd154], %f217;
	add.s32 	%r234, %r233, %r172;
	mul.wide.u32 	%rd155, %r234, 4;
	add.s64 	%rd156, %rd1, %rd155;
	ld.global.f32 	%f218, [%rd156];
	sub.f32 	%f219, %f218, %f113;
	st.global.f32 	[%rd156], %f219;
	add.s32 	%r235, %r234, %r172;
	mul.wide.u32 	%rd157, %r235, 4;
	add.s64 	%rd158, %rd1, %rd157;
	ld.global.f32 	%f220, [%rd158];
	sub.f32 	%f221, %f220, %f114;
	st.global.f32 	[%rd158], %f221;
	add.s32 	%r236, %r233, %r166;
	mul.wide.u32 	%rd159, %r236, 4;
	add.s64 	%rd160, %rd1, %rd159;
	ld.global.f32 	%f222, [%rd160];
	sub.f32 	%f223, %f222, %f112;
	st.global.f32 	[%rd160], %f223;
	add.s32 	%r237, %r234, %r166;
	mul.wide.u32 	%rd161, %r237, 4;
	add.s64 	%rd162, %rd1, %rd161;
	ld.global.f32 	%f224, [%rd162];
	sub.f32 	%f225, %f224, %f113;
	st.global.f32 	[%rd162], %f225;
	add.s32 	%r238, %r235, %r166;
	mul.wide.u32 	%rd163, %r238, 4;
	add.s64 	%rd164, %rd1, %rd163;
	ld.global.f32 	%f226, [%rd164];
	sub.f32 	%f227, %f226, %f114;
	st.global.f32 	[%rd164], %f227;
	add.s32 	%r239, %r236, %r166;
	mul.wide.u32 	%rd165, %r239, 4;
	add.s64 	%rd166, %rd1, %rd165;
	ld.global.f32 	%f228, [%rd166];
	sub.f32 	%f229, %f228, %f112;
	st.global.f32 	[%rd166], %f229;
	add.s32 	%r240, %r237, %r166;
	mul.wide.u32 	%rd167, %r240, 4;
	add.s64 	%rd168, %rd1, %rd167;
	ld.global.f32 	%f230, [%rd168];
	sub.f32 	%f231, %f230, %f113;
	st.global.f32 	[%rd168], %f231;
	add.s32 	%r241, %r238, %r166;
	mul.wide.u32 	%rd169, %r241, 4;
	add.s64 	%rd170, %rd1, %rd169;
	ld.global.f32 	%f232, [%rd170];
	sub.f32 	%f233, %f232, %f114;
	st.global.f32 	[%rd170], %f233;
	add.s32 	%r242, %r239, %r166;
	mul.wide.u32 	%rd171, %r242, 4;
	add.s64 	%rd172, %rd1, %rd171;
	ld.global.f32 	%f234, [%rd172];
	sub.f32 	%f235, %f234, %f112;
	st.global.f32 	[%rd172], %f235;
	add.s32 	%r243, %r240, %r166;
	mul.wide.u32 	%rd173, %r243, 4;
	add.s64 	%rd174, %rd1, %rd173;
	ld.global.f32 	%f236, [%rd174];
	sub.f32 	%f237, %f236, %f113;
	st.global.f32 	[%rd174], %f237;
	add.s32 	%r244, %r241, %r166;
	mul.wide.u32 	%rd175, %r244, 4;
	add.s64 	%rd176, %rd1, %rd175;
	ld.global.f32 	%f238, [%rd176];
	sub.f32 	%f239, %f238, %f114;
	st.global.f32 	[%rd176], %f239;
	add.s32 	%r323, %r323, 4;
$L__BB1_50:
	setp.eq.s32 	%p32, %r167, 0;
	@%p32 bra 	$L__BB1_55;
	setp.eq.s32 	%p33, %r167, 1;
	@%p33 bra 	$L__BB1_53;
	mad.lo.s32 	%r245, %r166, %r323, %r3;
	mul.wide.u32 	%rd177, %r245, 4;
	add.s64 	%rd178, %rd1, %rd177;
	ld.global.f32 	%f240, [%rd178];
	sub.f32 	%f241, %f240, %f112;
	st.global.f32 	[%rd178], %f241;
	add.s32 	%r246, %r245, %r172;
	mul.wide.u32 	%rd179, %r246, 4;
	add.s64 	%rd180, %rd1, %rd179;
	ld.global.f32 	%f242, [%rd180];
	sub.f32 	%f243, %f242, %f113;
	st.global.f32 	[%rd180], %f243;
	add.s32 	%r247, %r246, %r172;
	mul.wide.u32 	%rd181, %r247, 4;
	add.s64 	%rd182, %rd1, %rd181;
	ld.global.f32 	%f244, [%rd182];
	sub.f32 	%f245, %f244, %f114;
	st.global.f32 	[%rd182], %f245;
	add.s32 	%r248, %r245, %r166;
	mul.wide.u32 	%rd183, %r248, 4;
	add.s64 	%rd184, %rd1, %rd183;
	ld.global.f32 	%f246, [%rd184];
	sub.f32 	%f247, %f246, %f112;
	st.global.f32 	[%rd184], %f247;
	add.s32 	%r249, %r246, %r166;
	mul.wide.u32 	%rd185, %r249, 4;
	add.s64 	%rd186, %rd1, %rd185;
	ld.global.f32 	%f248, [%rd186];
	sub.f32 	%f249, %f248, %f113;
	st.global.f32 	[%rd186], %f249;
	add.s32 	%r250, %r247, %r166;
	mul.wide.u32 	%rd187, %r250, 4;
	add.s64 	%rd188, %rd1, %rd187;
	ld.global.f32 	%f250, [%rd188];
	sub.f32 	%f251, %f250, %f114;
	st.global.f32 	[%rd188], %f251;
	add.s32 	%r323, %r323, 2;
$L__BB1_53:
	ld.param.u32 	%r268, [_Z19k_center_conformersjjPfPi_param_1];
	and.b32  	%r251, %r268, 1;
	setp.eq.b32 	%p34, %r251, 1;
	not.pred 	%p35, %p34;
	@%p35 bra 	$L__BB1_55;
	mad.lo.s32 	%r252, %r166, %r323, %r3;
	mul.wide.u32 	%rd189, %r252, 4;
	add.s64 	%rd190, %rd1, %rd189;
	ld.global.f32 	%f252, [%rd190];
	sub.f32 	%f253, %f252, %f112;
	st.global.f32 	[%rd190], %f253;
	add.s32 	%r253, %r252, %r172;
	mul.wide.u32 	%rd191, %r253, 4;
	add.s64 	%rd192, %rd1, %rd191;
	ld.global.f32 	%f254, [%rd192];
	sub.f32 	%f255, %f254, %f113;
	st.global.f32 	[%rd192], %f255;
	add.s32 	%r254, %r253, %r172;
	mul.wide.u32 	%rd193, %r254, 4;
	add.s64 	%rd194, %rd1, %rd193;
	ld.global.f32 	%f256, [%rd194];
	sub.f32 	%f257, %f256, %f114;
	st.global.f32 	[%rd194], %f257;
$L__BB1_55:
	ret;

}
	// .globl	_Z14k_precompute_GjjPfS_Pi
.visible .entry _Z14k_precompute_GjjPfS_Pi(
	.param .u32 _Z14k_precompute_GjjPfS_Pi_param_0,
	.param .u32 _Z14k_precompute_GjjPfS_Pi_param_1,
	.param .u64 .ptr .align 1 _Z14k_precompute_GjjPfS_Pi_param_2,
	.param .u64 .ptr .align 1 _Z14k_precompute_GjjPfS_Pi_param_3,
	.param .u64 .ptr .align 1 _Z14k_precompute_GjjPfS_Pi_param_4
)
{
	.reg .pred 	%p<17>;
	.reg .b32 	%r<92>;
	.reg .b32 	%f<28>;
	.reg .b64 	%rd<63>;
	.reg .b64 	%fd<78>;

	ld.param.u32 	%r48, [_Z14k_precompute_GjjPfS_Pi_param_0];
	ld.param.u32 	%r49, [_Z14k_precompute_GjjPfS_Pi_param_1];
	ld.param.u64 	%rd10, [_Z14k_precompute_GjjPfS_Pi_param_2];
	ld.param.u64 	%rd9, [_Z14k_precompute_GjjPfS_Pi_param_4];
	cvta.to.global.u64 	%rd1, %rd10;
	cvta.to.global.u64 	%rd2, %rd9;
	mov.u32 	%r50, %ntid.x;
	mov.u32 	%r51, %ctaid.x;
	mul.lo.s32 	%r1, %r50, %r51;
	mov.u32 	%r2, %tid.x;
	add.s32 	%r3, %r1, %r2;
	setp.ge.u32 	%p1, %r3, %r48;
	mov.f32 	%f27, 0f00000000;
	@%p1 bra 	$L__BB2_26;
	setp.eq.s32 	%p2, %r49, 0;
	@%p2 bra 	$L__BB2_25;
	ld.param.u64 	%rd60, [_Z14k_precompute_GjjPfS_Pi_param_4];
	setp.eq.s64 	%p3, %rd60, 0;
	mul.lo.s32 	%r4, %r48, 3;
	@%p3 bra 	$L__BB2_25;
	setp.lt.u32 	%p4, %r49, 4;
	mov.f64 	%fd67, 0d0000000000000000;
	mov.b32 	%r91, 0;
	@%p4 bra 	$L__BB2_14;
	and.b32  	%r91, %r49, -4;
	neg.s32 	%r89, %r91;
	mad.lo.s32 	%r88, %r48, 10, %r3;
	mad.lo.s32 	%r87, %r48, 11, %r3;
	mad.lo.s32 	%r86, %r48, 9, %r3;
	mad.lo.s32 	%r85, %r48, 7, %r3;
	shl.b32 	%r54, %r48, 3;
	add.s32 	%r84, %r3, %r54;
	mad.lo.s32 	%r83, %r48, 6, %r3;
	add.s64 	%rd62, %rd2, 8;
	shl.b32 	%r55, %r48, 2;
	add.s32 	%r82, %r3, %r55;
	mad.lo.s32 	%r81, %r48, 5, %r3;
	add.s32 	%r80, %r3, %r4;
	add.s32 	%r56, %r2, %r48;
	add.s32 	%r79, %r56, %r1;
	shl.b32 	%r57, %r48, 1;
	add.s32 	%r78, %r3, %r57;
	mov.f64 	%fd67, 0d0000000000000000;
	mov.u32 	%r77, %r3;
$L__BB2_5:
	.pragma "nounroll";
	ld.global.u32 	%r58, [%rd62+-8];
	setp.ne.s32 	%p5, %r58, 1;
	@%p5 bra 	$L__BB2_7;
	mul.wide.u32 	%rd11, %r77, 4;
	add.s64 	%rd12, %rd1, %rd11;
	ld.global.f32 	%f5, [%rd12];
	cvt.f64.f32 	%fd23, %f5;
	mul.wide.u32 	%rd13, %r79, 4;
	add.s64 	%rd14, %rd1, %rd13;
	ld.global.f32 	%f6, [%rd14];
	cvt.f64.f32 	%fd24, %f6;
	mul.wide.u32 	%rd15, %r78, 4;
	add.s64 	%rd16, %rd1, %rd15;
	ld.global.f32 	%f7, [%rd16];
	cvt.f64.f32 	%fd25, %f7;
	mul.f64 	%fd26, %fd24, %fd24;
	fma.rn.f64 	%fd27, %fd23, %fd23, %fd26;
	fma.rn.f64 	%fd28, %fd25, %fd25, %fd27;
	add.f64 	%fd67, %fd67, %fd28;
$L__BB2_7:
	ld.global.u32 	%r59, [%rd62+-4];
	setp.ne.s32 	%p6, %r59, 1;
	@%p6 bra 	$L__BB2_9;
	mul.wide.u32 	%rd17, %r80, 4;
	add.s64 	%rd18, %rd1, %rd17;
	ld.global.f32 	%f8, [%rd18];
	cvt.f64.f32 	%fd29, %f8;
	mul.wide.u32 	%rd19, %r82, 4;
	add.s64 	%rd20, %rd1, %rd19;
	ld.global.f32 	%f9, [%rd20];
	cvt.f64.f32 	%fd30, %f9;
	mul.wide.u32 	%rd21, %r81, 4;
	add.s64 	%rd22, %rd1, %rd21;
	ld.global.f32 	%f10, [%rd22];
	cvt.f64.f32 	%fd31, %f10;
	mul.f64 	%fd32, %fd30, %fd30;
	fma.rn.f64 	%fd33, %fd29, %fd29, %fd32;
	fma.rn.f64 	%fd34, %fd31, %fd31, %fd33;
	add.f64 	%fd67, %fd67, %fd34;
$L__BB2_9:
	ld.global.u32 	%r60, [%rd62];
	setp.ne.s32 	%p7, %r60, 1;
	@%p7 bra 	$L__BB2_11;
	mul.wide.u32 	%rd23, %r83, 4;
	add.s64 	%rd24, %rd1, %rd23;
	ld.global.f32 	%f11, [%rd24];
	cvt.f64.f32 	%fd35, %f11;
	mul.wide.u32 	%rd25, %r85, 4;
	add.s64 	%rd26, %rd1, %rd25;
	ld.global.f32 	%f12, [%rd26];
	cvt.f64.f32 	%fd36, %f12;
	mul.wide.u32 	%rd27, %r84, 4;
	add.s64 	%rd28, %rd1, %rd27;
	ld.global.f32 	%f13, [%rd28];
	cvt.f64.f32 	%fd37, %f13;
	mul.f64 	%fd38, %fd36, %fd36;
	fma.rn.f64 	%fd39, %fd35, %fd35, %fd38;
	fma.rn.f64 	%fd40, %fd37, %fd37, %fd39;
	add.f64 	%fd67, %fd67, %fd40;
$L__BB2_11:
	ld.global.u32 	%r61, [%rd62+4];
	setp.ne.s32 	%p8, %r61, 1;
	@%p8 bra 	$L__BB2_13;
	mul.wide.u32 	%rd29, %r86, 4;
	add.s64 	%rd30, %rd1, %rd29;
	ld.global.f32 	%f14, [%rd30];
	cvt.f64.f32 	%fd41, %f14;
	mul.wide.u32 	%rd31, %r88, 4;
	add.s64 	%rd32, %rd1, %rd31;
	ld.global.f32 	%f15, [%rd32];
	cvt.f64.f32 	%fd42, %f15;
	mul.wide.u32 	%rd33, %r87, 4;
	add.s64 	%rd34, %rd1, %rd33;
	ld.global.f32 	%f16, [%rd34];
	cvt.f64.f32 	%fd43, %f16;
	mul.f64 	%fd44, %fd42, %fd42;
	fma.rn.f64 	%fd45, %fd41, %fd41, %fd44;
	fma.rn.f64 	%fd46, %fd43, %fd43, %fd45;
	add.f64 	%fd67, %fd67, %fd46;
$L__BB2_13:
	add.s32 	%r89, %r89, 4;
	mul.lo.s32 	%r62, %r48, 12;
	add.s32 	%r88, %r88, %r62;
	add.s32 	%r87, %r87, %r62;
	add.s32 	%r86, %r86, %r62;
	add.s32 	%r85, %r85, %r62;
	add.s32 	%r84, %r84, %r62;
	add.s32 	%r83, %r83, %r62;
	add.s64 	%rd62, %rd62, 16;
	add.s32 	%r82, %r82, %r62;
	add.s32 	%r81, %r81, %r62;
	add.s32 	%r80, %r80, %r62;
	add.s32 	%r79, %r79, %r62;
	add.s32 	%r78, %r78, %r62;
	add.s32 	%r77, %r77, %r62;
	setp.ne.s32 	%p9, %r89, 0;
	@%p9 bra 	$L__BB2_5;
$L__BB2_14:
	and.b32  	%r45, %r49, 3;
	setp.eq.s32 	%p10, %r45, 0;
	@%p10 bra 	$L__BB2_24;
	ld.param.u64 	%rd61, [_Z14k_precompute_GjjPfS_Pi_param_4];
	cvta.to.global.u64 	%rd6, %rd61;
	setp.eq.s32 	%p11, %r45, 1;
	@%p11 bra 	$L__BB2_21;
	mul.wide.u32 	%rd35, %r91, 4;
	add.s64 	%rd7, %rd6, %rd35;
	ld.global.u32 	%r63, [%rd7];
	setp.ne.s32 	%p12, %r63, 1;
	@%p12 bra 	$L__BB2_18;
	mad.lo.s32 	%r64, %r4, %r91, %r3;
	mul.wide.u32 	%rd36, %r64, 4;
	add.s64 	%rd37, %rd1, %rd36;
	ld.global.f32 	%f17, [%rd37];
	cvt.f64.f32 	%fd48, %f17;
	add.s32 	%r65, %r64, %r48;
	mul.wide.u32 	%rd38, %r65, 4;
	add.s64 	%rd39, %rd1, %rd38;
	ld.global.f32 	%f18, [%rd39];
	cvt.f64.f32 	%fd49, %f18;
	add.s32 	%r66, %r65, %r48;
	mul.wide.u32 	%rd40, %r66, 4;
	add.s64 	%rd41, %rd1, %rd40;
	ld.global.f32 	%f19, [%rd41];
	cvt.f64.f32 	%fd50, %f19;
	mul.f64 	%fd51, %fd49, %fd49;
	fma.rn.f64 	%fd52, %fd48, %fd48, %fd51;
	fma.rn.f64 	%fd53, %fd50, %fd50, %fd52;
	add.f64 	%fd67, %fd67, %fd53;
$L__BB2_18:
	ld.global.u32 	%r67, [%rd7+4];
	setp.ne.s32 	%p13, %r67, 1;
	@%p13 bra 	$L__BB2_20;
	mad.lo.s32 	%r68, %r4, %r91, %r4;
	add.s32 	%r69, %r68, %r3;
	mul.wide.u32 	%rd42, %r69, 4;
	add.s64 	%rd43, %rd1, %rd42;
	ld.global.f32 	%f20, [%rd43];
	cvt.f64.f32 	%fd54, %f20;
	add.s32 	%r70, %r69, %r48;
	mul.wide.u32 	%rd44, %r70, 4;
	add.s64 	%rd45, %rd1, %rd44;
	ld.global.f32 	%f21, [%rd45];
	cvt.f64.f32 	%fd55, %f21;
	add.s32 	%r71, %r70, %r48;
	mul.wide.u32 	%rd46, %r71, 4;
	add.s64 	%rd47, %rd1, %rd46;
	ld.global.f32 	%f22, [%rd47];
	cvt.f64.f32 	%fd56, %f22;
	mul.f64 	%fd57, %fd55, %fd55;
	fma.rn.f64 	%fd58, %fd54, %fd54, %fd57;
	fma.rn.f64 	%fd59, %fd56, %fd56, %fd58;
	add.f64 	%fd67, %fd67, %fd59;
$L__BB2_20:
	add.s32 	%r91, %r91, 2;
$L__BB2_21:
	and.b32  	%r72, %r49, 1;
	setp.eq.b32 	%p14, %r72, 1;
	not.pred 	%p15, %p14;
	@%p15 bra 	$L__BB2_24;
	mul.wide.u32 	%rd48, %r91, 4;
	add.s64 	%rd49, %rd6, %rd48;
	ld.global.u32 	%r73, [%rd49];
	setp.ne.s32 	%p16, %r73, 1;
	@%p16 bra 	$L__BB2_24;
	mad.lo.s32 	%r74, %r4, %r91, %r3;
	mul.wide.u32 	%rd50, %r74, 4;
	add.s64 	%rd51, %rd1, %rd50;
	ld.global.f32 	%f23, [%rd51];
	cvt.f64.f32 	%fd60, %f23;
	add.s32 	%r75, %r74, %r48;
	mul.wide.u32 	%rd52, %r75, 4;
	add.s64 	%rd53, %rd1, %rd52;
	ld.global.f32 	%f24, [%rd53];
	cvt.f64.f32 	%fd61, %f24;
	add.s32 	%r76, %r75, %r48;
	mul.wide.u32 	%rd54, %r76, 4;
	add.s64 	%rd55, %rd1, %rd54;
	ld.global.f32 	%f25, [%rd55];
	cvt.f64.f32 	%fd62, %f25;
	mul.f64 	%fd63, %fd61, %fd61;
	fma.rn.f64 	%fd64, %fd60, %fd60, %fd63;
	fma.rn.f64 	%fd65, %fd62, %fd62, %fd64;
	add.f64 	%fd67, %fd67, %fd65;
$L__BB2_24:
	cvt.rn.f32.f64 	%f27, %fd67;
$L__BB2_25:
	ld.param.u64 	%rd59, [_Z14k_precompute_GjjPfS_Pi_param_3];
	cvta.to.global.u64 	%rd56, %rd59;
	mul.wide.u32 	%rd57, %r3, 4;
	add.s64 	%rd58, %rd56, %rd57;
	st.global.f32 	[%rd58], %f27;
$L__BB2_26:
	ret;

}
.entry _Z22k_all_against_one_rmsdjjjPKfPfS0_(
	.param .u32 _Z22k_all_against_one_rmsdjjjPKfPfS0__param_0,
	.param .u32 _Z22k_all_against_one_rmsdjjjPKfPfS0__param_1,
	.param .u32 _Z22k_all_against_one_rmsdjjjPKfPfS0__param_2,
	.param .u64 .ptr .align 1 _Z22k_all_against_one_rmsdjjjPKfPfS0__param_3,
	.param .u64 .ptr .align 1 _Z22k_all_against_one_rmsdjjjPKfPfS0__param_4,
	.param .u64 .ptr .align 1 _Z22k_all_against_one_rmsdjjjPKfPfS0__param_5
)
{
	.reg .pred 	%p<10>;
	.reg .b32 	%r<82>;
	.reg .b32 	%f<125>;
	.reg .b64 	%rd<53>;
	.reg .b64 	%fd<196>;

	ld.param.u32 	%r46, [_Z22k_all_against_one_rmsdjjjPKfPfS0__param_0];
	ld.param.u32 	%r47, [_Z22k_all_against_one_rmsdjjjPKfPfS0__param_1];
	ld.param.u32 	%r48, [_Z22k_all_against_one_rmsdjjjPKfPfS0__param_2];
	ld.param.u64 	%rd3, [_Z22k_all_against_one_rmsdjjjPKfPfS0__param_5];
	mov.u32 	%r1, %tid.x;
	mov.u32 	%r49, %ntid.x;
	mov.u32 	%r50, %ctaid.x;
	mul.lo.s32 	%r2, %r49, %r50;
	add.s32 	%r3, %r2, %r1;
	setp.ge.u32 	%p1, %r3, %r47;
	@%p1 bra 	$L__BB3_10;
	cvta.to.global.u64 	%rd4, %rd3;
	mul.wide.u32 	%rd5, %r48, 4;
	add.s64 	%rd6, %rd4, %rd5;
	ld.global.f32 	%f1, [%rd6];
	mul.wide.u32 	%rd7, %r3, 4;
	add.s64 	%rd8, %rd4, %rd7;
	ld.global.f32 	%f2, [%rd8];
	setp.eq.s32 	%p2, %r46, 0;
	mov.f64 	%fd172, 0d0000000000000000;
	mov.f64 	%fd171, %fd172;
	mov.f64 	%fd170, %fd172;
	mov.f64 	%fd169, %fd172;
	mov.f64 	%fd168, %fd172;
	mov.f64 	%fd173, %fd172;
	mov.f64 	%fd174, %fd172;
	mov.f64 	%fd175, %fd172;
	mov.f64 	%fd176, %fd172;
	@%p2 bra 	$L__BB3_7;
	mul.lo.s32 	%r4, %r47, 3;
	setp.eq.s32 	%p3, %r46, 1;
	mov.f64 	%fd176, 0d0000000000000000;
	mov.b32 	%r80, 0;
	mov.f64 	%fd175, %fd176;
	mov.f64 	%fd174, %fd176;
	mov.f64 	%fd173, %fd176;
	mov.f64 	%fd168, %fd176;
	mov.f64 	%fd169, %fd176;
	mov.f64 	%fd170, %fd176;
	mov.f64 	%fd171, %fd176;
	mov.f64 	%fd172, %fd176;
	@%p3 bra 	$L__BB3_5;
	and.b32  	%r52, %r46, -2;
	neg.s32 	%r79, %r52;
	add.s32 	%r78, %r48, %r47;
	shl.b32 	%r53, %r47, 1;
	add.s32 	%r77, %r48, %r53;
	add.s32 	%r76, %r48, %r4;
	shl.b32 	%r54, %r47, 2;
	add.s32 	%r75, %r48, %r54;
	mul.lo.s32 	%r55, %r47, 5;
	add.s32 	%r74, %r48, %r55;
	add.s32 	%r56, %r1, %r47;
	add.s32 	%r72, %r56, %r2;
	add.s32 	%r71, %r3, %r53;
	add.s32 	%r70, %r3, %r4;
	add.s32 	%r69, %r3, %r54;
	add.s32 	%r68, %r3, %r55;
	mov.f64 	%fd176, 0d0000000000000000;
	mov.u32 	%r67, %r3;
	mov.u32 	%r73, %r48;
$L__BB3_4:
	ld.param.u64 	%rd50, [_Z22k_all_against_one_rmsdjjjPKfPfS0__param_3];
	and.b32  	%r80, %r46, -2;
	cvta.to.global.u64 	%rd9, %rd50;
	mul.wide.u32 	%rd10, %r67, 4;
	add.s64 	%rd11, %rd9, %rd10;
	ld.global.f32 	%f3, [%rd11];
	mul.wide.u32 	%rd12, %r72, 4;
	add.s64 	%rd13, %rd9, %rd12;
	ld.global.f32 	%f4, [%rd13];
	mul.wide.u32 	%rd14, %r71, 4;
	add.s64 	%rd15, %rd9, %rd14;
	ld.global.f32 	%f5, [%rd15];
	mul.wide.u32 	%rd16, %r73, 4;
	add.s64 	%rd17, %rd9, %rd16;
	ld.global.f32 	%f6, [%rd17];
	mul.wide.u32 	%rd18, %r78, 4;
	add.s64 	%rd19, %rd9, %rd18;
	ld.global.f32 	%f7, [%rd19];
	mul.wide.u32 	%rd20, %r77, 4;
	add.s64 	%rd21, %rd9, %rd20;
	ld.global.f32 	%f8, [%rd21];
	mul.f32 	%f9, %f3, %f6;
	cvt.f64.f32 	%fd66, %f9;
	add.f64 	%fd67, %fd168, %fd66;
	mul.f32 	%f10, %f3, %f7;
	cvt.f64.f32 	%fd68, %f10;
	add.f64 	%fd69, %fd169, %fd68;
	mul.f32 	%f11, %f3, %f8;
	cvt.f64.f32 	%fd70, %f11;
	add.f64 	%fd71, %fd170, %fd70;
	mul.f32 	%f12, %f4, %f6;
	cvt.f64.f32 	%fd72, %f12;
	add.f64 	%fd73, %fd171, %fd72;
	mul.f32 	%f13, %f4, %f7;
	cvt.f64.f32 	%fd74, %f13;
	add.f64 	%fd75, %fd172, %fd74;
	mul.f32 	%f14, %f4, %f8;
	cvt.f64.f32 	%fd76, %f14;
	add.f64 	%fd77, %fd173, %fd76;
	mul.f32 	%f15, %f5, %f6;
	cvt.f64.f32 	%fd78, %f15;
	add.f64 	%fd79, %fd174, %fd78;
	mul.f32 	%f16, %f5, %f7;
	cvt.f64.f32 	%fd80, %f16;
	add.f64 	%fd81, %fd175, %fd80;
	mul.f32 	%f17, %f5, %f8;
	cvt.f64.f32 	%fd82, %f17;
	add.f64 	%fd83, %fd176, %fd82;
	mul.wide.u32 	%rd22, %r70, 4;
	add.s64 	%rd23, %rd9, %rd22;
	ld.global.f32 	%f18, [%rd23];
	mul.wide.u32 	%rd24, %r69, 4;
	add.s64 	%rd25, %rd9, %rd24;
	ld.global.f32 	%f19, [%rd25];
	mul.wide.u32 	%rd26, %r68, 4;
	add.s64 	%rd27, %rd9, %rd26;
	ld.global.f32 	%f20, [%rd27];
	mul.wide.u32 	%rd28, %r76, 4;
	add.s64 	%rd29, %rd9, %rd28;
	ld.global.f32 	%f21, [%rd29];
	mul.wide.u32 	%rd30, %r75, 4;
	add.s64 	%rd31, %rd9, %rd30;
	ld.global.f32 	%f22, [%rd31];
	mul.wide.u32 	%rd32, %r74, 4;
	add.s64 	%rd33, %rd9, %rd32;
	ld.global.f32 	%f23, [%rd33];
	mul.f32 	%f24, %f18, %f21;
	cvt.f64.f32 	%fd84, %f24;
	add.f64 	%fd168, %fd67, %fd84;
	mul.f32 	%f25, %f18, %f22;
	cvt.f64.f32 	%fd85, %f25;
	add.f64 	%fd169, %fd69, %fd85;
	mul.f32 	%f26, %f18, %f23;
	cvt.f64.f32 	%fd86, %f26;
	add.f64 	%fd170, %fd71, %fd86;
	mul.f32 	%f27, %f19, %f21;
	cvt.f64.f32 	%fd87, %f27;
	add.f64 	%fd171, %fd73, %fd87;
	mul.f32 	%f28, %f19, %f22;
	cvt.f64.f32 	%fd88, %f28;
	add.f64 	%fd172, %fd75, %fd88;
	mul.f32 	%f29, %f19, %f23;
	cvt.f64.f32 	%fd89, %f29;
	add.f64 	%fd173, %fd77, %fd89;
	mul.f32 	%f30, %f20, %f21;
	cvt.f64.f32 	%fd90, %f30;
	add.f64 	%fd174, %fd79, %fd90;
	mul.f32 	%f31, %f20, %f22;
	cvt.f64.f32 	%fd91, %f31;
	add.f64 	%fd175, %fd81, %fd91;
	mul.f32 	%f32, %f20, %f23;
	cvt.f64.f32 	%fd92, %f32;
	add.f64 	%fd176, %fd83, %fd92;
	add.s32 	%r79, %r79, 2;
	mul.lo.s32 	%r57, %r47, 6;
	add.s32 	%r78, %r78, %r57;
	add.s32 	%r77, %r77, %r57;
	add.s32 	%r76, %r76, %r57;
	add.s32 	%r75, %r75, %r57;
	add.s32 	%r74, %r74, %r57;
	add.s32 	%r73, %r73, %r57;
	add.s32 	%r72, %r72, %r57;
	add.s32 	%r71, %r71, %r57;
	add.s32 	%r70, %r70, %r57;
	add.s32 	%r69, %r69, %r57;
	add.s32 	%r68, %r68, %r57;
	add.s32 	%r67, %r67, %r57;
	setp.ne.s32 	%p4, %r79, 0;
	@%p4 bra 	$L__BB3_4;
$L__BB3_5:
	and.b32  	%r58, %r46, 1;
	setp.eq.b32 	%p5, %r58, 1;
	not.pred 	%p6, %p5;
	@%p6 bra 	$L__BB3_7;
	ld.param.u64 	%rd51, [_Z22k_all_against_one_rmsdjjjPKfPfS0__param_3];
	mul.lo.s32 	%r59, %r4, %r80;
	add.s32 	%r60, %r59, %r3;
	cvta.to.global.u64 	%rd34, %rd51;
	mul.wide.u32 	%rd35, %r60, 4;
	add.s64 	%rd36, %rd34, %rd35;
	ld.global.f32 	%f33, [%rd36];
	add.s32 	%r61, %r60, %r47;
	mul.wide.u32 	%rd37, %r61, 4;
	add.s64 	%rd38, %rd34, %rd37;
	ld.global.f32 	%f34, [%rd38];
	add.s32 	%r62, %r61, %r47;
	mul.wide.u32 	%rd39, %r62, 4;
	add.s64 	%rd40, %rd34, %rd39;
	ld.global.f32 	%f35, [%rd40];
	add.s32 	%r63, %r59, %r48;
	mul.wide.u32 	%rd41, %r63, 4;
	add.s64 	%rd42, %rd34, %rd41;
	ld.global.f32 	%f36, [%rd42];
	add.s32 	%r64, %r63, %r47;
	mul.wide.u32 	%rd43, %r64, 4;
	add.s64 	%rd44, %rd34, %rd43;
	ld.global.f32 	%f37, [%rd44];
	add.s32 	%r65, %r64, %r47;
	mul.wide.u32 	%rd45, %r65, 4;
	add.s64 	%rd46, %rd34, %rd45;
	ld.global.f32 	%f38, [%rd46];
	mul.f32 	%f39, %f33, %f36;
	cvt.f64.f32 	%fd93, %f39;
	add.f64 	%fd168, %fd168, %fd93;
	mul.f32 	%f40, %f33, %f37;
	cvt.f64.f32 	%fd94, %f40;
	add.f64 	%fd169, %fd169, %fd94;
	mul.f32 	%f41, %f33, %f38;
	cvt.f64.f32 	%fd95, %f41;
	add.f64 	%fd170, %fd170, %fd95;
	mul.f32 	%f42, %f34, %f36;
	cvt.f64.f32 	%fd96, %f42;
	add.f64 	%fd171, %fd171, %fd96;
	mul.f32 	%f43, %f34, %f37;
	cvt.f64.f32 	%fd97, %f43;
	add.f64 	%fd172, %fd172, %fd97;
	mul.f32 	%f44, %f34, %f38;
	cvt.f64.f32 	%fd98, %f44;
	add.f64 	%fd173, %fd173, %fd98;
	mul.f32 	%f45, %f35, %f36;
	cvt.f64.f32 	%fd99, %f45;
	add.f64 	%fd174, %fd174, %fd99;
	mul.f32 	%f46, %f35, %f37;
	cvt.f64.f32 	%fd100, %f46;
	add.f64 	%fd175, %fd175, %fd100;
	mul.f32 	%f47, %f35, %f38;
	cvt.f64.f32 	%fd101, %f47;
	add.f64 	%fd176, %fd176, %fd101;
$L__BB3_7:
	mul.f64 	%fd102, %fd168, %fd168;
	fma.rn.f64 	%fd103, %fd169, %fd169, %fd102;
	fma.rn.f64 	%fd104, %fd170, %fd170, %fd103;
	fma.rn.f64 	%fd105, %fd171, %fd171, %fd104;
	fma.rn.f64 	%fd106, %fd172, %fd172, %fd105;
	fma.rn.f64 	%fd107, %fd173, %fd173, %fd106;
	fma.rn.f64 	%fd108, %fd174, %fd174, %fd107;
	fma.rn.f64 	%fd109, %fd175, %fd175, %fd108;
	fma.rn.f64 	%fd110, %fd176, %fd176, %fd109;
	add.f64 	%fd55, %fd110, %fd110;
	add.f64 	%fd111, %fd172, %fd168;
	add.f64 	%fd112, %fd111, %fd176;
	cvt.rn.f32.f64 	%f48, %fd112;
	sub.f64 	%fd113, %fd173, %fd175;
	cvt.rn.f32.f64 	%f49, %fd113;
	sub.f64 	%fd114, %fd174, %fd170;
	cvt.rn.f32.f64 	%f50, %fd114;
	sub.f64 	%fd115, %fd169, %fd171;
	cvt.rn.f32.f64 	%f51, %fd115;
	sub.f64 	%fd116, %fd168, %fd172;
	sub.f64 	%fd117, %fd116, %fd176;
	cvt.rn.f32.f64 	%f52, %fd117;
	add.f64 	%fd118, %fd171, %fd169;
	cvt.rn.f32.f64 	%f53, %fd118;
	add.f64 	%fd119, %fd170, %fd174;
	cvt.rn.f32.f64 	%f54, %fd119;
	sub.f64 	%fd120, %fd172, %fd168;
	sub.f64 	%fd121, %fd120, %fd176;
	cvt.rn.f32.f64 	%f55, %fd121;
	add.f64 	%fd122, %fd173, %fd175;
	cvt.rn.f32.f64 	%f56, %fd122;
	neg.f64 	%fd123, %fd168;
	sub.f64 	%fd124, %fd123, %fd172;
	add.f64 	%fd125, %fd124, %fd176;
	cvt.rn.f32.f64 	%f57, %fd125;
	mul.f32 	%f58, %f49, %f49;
	mul.f32 	%f59, %f58, %f56;
	mul.f32 	%f60, %f59, %f56;
	mul.f32 	%f61, %f55, %f57;
	mul.f32 	%f62, %f61, %f49;
	mul.f32 	%f63, %f62, %f49;
	sub.f32 	%f64, %f60, %f63;
	add.f32 	%f65, %f57, %f57;
	mul.f32 	%f66, %f65, %f49;
	mul.f32 	%f67, %f66, %f50;
	fma.rn.f32 	%f68, %f67, %f53, %f64;
	add.f32 	%f69, %f49, %f49;
	mul.f32 	%f70, %f69, %f50;
	mul.f32 	%f71, %f70, %f54;
	mul.f32 	%f72, %f71, %f56;
	sub.f32 	%f73, %f68, %f72;
	mul.f32 	%f74, %f69, %f51;
	mul.f32 	%f75, %f74, %f53;
	mul.f32 	%f76, %f75, %f56;
	sub.f32 	%f77, %f73, %f76;
	add.f32 	%f78, %f55, %f55;
	mul.f32 	%f79, %f78, %f49;
	mul.f32 	%f80, %f79, %f51;
	fma.rn.f32 	%f81, %f80, %f54, %f77;
	mul.f32 	%f82, %f50, %f50;
	mul.f32 	%f83, %f82, %f54;
	fma.rn.f32 	%f84, %f83, %f54, %f81;
	mul.f32 	%f85, %f52, %f57;
	mul.f32 	%f86, %f85, %f50;
	mul.f32 	%f87, %f86, %f50;
	sub.f32 	%f88, %f84, %f87;
	add.f32 	%f89, %f50, %f50;
	mul.f32 	%f90, %f89, %f51;
	mul.f32 	%f91, %f90, %f53;
	mul.f32 	%f92, %f91, %f54;
	sub.f32 	%f93, %f88, %f92;
	add.f32 	%f94, %f52, %f52;
	mul.f32 	%f95, %f94, %f50;
	mul.f32 	%f96, %f95, %f51;
	fma.rn.f32 	%f97, %f96, %f56, %f93;
	mul.f32 	%f98, %f51, %f51;
	mul.f32 	%f99, %f98, %f53;
	fma.rn.f32 	%f100, %f99, %f53, %f97;
	mul.f32 	%f101, %f52, %f55;
	mul.f32 	%f102, %f101, %f51;
	mul.f32 	%f103, %f102, %f51;
	sub.f32 	%f104, %f100, %f103;
	mul.f32 	%f105, %f48, %f57;
	mul.f32 	%f106, %f105, %f53;
	mul.f32 	%f107, %f106, %f53;
	sub.f32 	%f108, %f104, %f107;
	add.f32 	%f109, %f48, %f48;
	mul.f32 	%f110, %f109, %f53;
	mul.f32 	%f111, %f110, %f54;
	fma.rn.f32 	%f112, %f111, %f56, %f108;
	mul.f32 	%f113, %f48, %f55;
	mul.f32 	%f114, %f113, %f54;
	mul.f32 	%f115, %f114, %f54;
	sub.f32 	%f116, %f112, %f115;
	mul.f32 	%f117, %f48, %f52;
	mul.f32 	%f118, %f117, %f56;
	mul.f32 	%f119, %f118, %f56;
	sub.f32 	%f120, %f116, %f119;
	mul.f32 	%f121, %f117, %f55;
	fma.rn.f32 	%f122, %f121, %f57, %f120;
	cvt.f64.f32 	%fd56, %f122;
	mul.f64 	%fd126, %fd172, %fd176;
	mul.f64 	%fd127, %fd173, %fd175;
	sub.f64 	%fd128, %fd126, %fd127;
	mul.f64 	%fd129, %fd168, %fd128;
	mul.f64 	%fd130, %fd171, %fd176;
	mul.f64 	%fd131, %fd173, %fd174;
	sub.f64 	%fd132, %fd130, %fd131;
	mul.f64 	%fd133, %fd169, %fd132;
	sub.f64 	%fd134, %fd129, %fd133;
	mul.f64 	%fd135, %fd171, %fd175;
	mul.f64 	%fd136, %fd172, %fd174;
	sub.f64 	%fd137, %fd135, %fd136;
	fma.rn.f64 	%fd138, %fd170, %fd137, %fd134;
	mul.f64 	%fd57, %fd138, 0d4020000000000000;
	cvt.f64.f32 	%fd139, %f2;
	cvt.f64.f32 	%fd140, %f1;
	add.f64 	%fd58, %fd140, %fd139;
	mul.f64 	%fd195, %fd58, 0d3FE0000000000000;
	mov.b32 	%r81, 0;
$L__BB3_8:
	mul.f64 	%fd141, %fd195, %fd195;
	sub.f64 	%fd142, %fd141, %fd55;
	mul.f64 	%fd143, %fd195, %fd142;
	sub.f64 	%fd144, %fd143, %fd57;
	fma.rn.f64 	%fd145, %fd195, %fd144, %fd56;
	add.f64 	%fd146, %fd141, %fd141;
	fma.rn.f64 	%fd147, %fd195, %fd146, %fd143;
	add.f64 	%fd148, %fd147, %fd144;
	div.rn.f64 	%fd149, %fd145, %fd148;
	sub.f64 	%fd61, %fd195, %fd149;
	sub.f64 	%fd150, %fd61, %fd195;
	abs.f64 	%fd151, %fd150;
	mul.f64 	%fd152, %fd61, 0d3EB0C6F7A0000000;
	abs.f64 	%fd153, %fd152;
	setp.geu.f64 	%p7, %fd151, %fd153;
	add.s32 	%r45, %r81, 1;
	setp.lt.u32 	%p8, %r81, 24;
	and.pred  	%p9, %p7, %p8;
	mov.u32 	%r81, %r45;
	mov.f64 	%fd195, %fd61;
	@%p9 bra 	$L__BB3_8;
	ld.param.u64 	%rd52, [_Z22k_all_against_one_rmsdjjjPKfPfS0__param_4];
	add.f64 	%fd154, %fd61, %fd61;
	sub.f64 	%fd155, %fd58, %fd154;
	cvt.rn.f64.u32 	%fd156, %r46;
	div.rn.f64 	%fd157, %fd155, %fd156;
	max.f64 	%fd158, %fd157, 0d0000000000000000;
	cvt.rn.f32.f64 	%f123, %fd158;
	sqrt.rn.f32 	%f124, %f123;
	cvta.to.global.u64 	%rd47, %rd52;
	mul.wide.u32 	%rd48, %r3, 4;
	add.s64 	%rd49, %rd47, %rd48;
	st.global.f32 	[%rd49], %f124;
$L__BB3_10:
	ret;

}
.entry _Z24k_all_against_one_lprmsdjjjPKfPfS1_PKi(
	.param .u32 _Z24k_all_against_one_lprmsdjjjPKfPfS1_PKi_param_0,
	.param .u32 _Z24k_all_against_one_lprmsdjjjPKfPfS1_PKi_param_1,
	.param .u32 _Z24k_all_against_one_lprmsdjjjPKfPfS1_PKi_param_2,
	.param .u64 .ptr .align 1 _Z24k_all_against_one_lprmsdjjjPKfPfS1_PKi_param_3,
	.param .u64 .ptr .align 1 _Z24k_all_against_one_lprmsdjjjPKfPfS1_PKi_param_4,
	.param .u64 .ptr .align 1 _Z24k_all_against_one_lprmsdjjjPKfPfS1_PKi_param_5,
	.param .u64 .ptr .align 1 _Z24k_all_against_one_lprmsdjjjPKfPfS1_PKi_param_6
)
{
	.reg .pred 	%p<18>;
	.reg .b32 	%r<197>;
	.reg .b32 	%f<170>;
	.reg .b64 	%rd<105>;
	.reg .b64 	%fd<365>;

	ld.param.u32 	%r88, [_Z24k_all_against_one_lprmsdjjjPKfPfS1_PKi_param_1];
	ld.param.u64 	%rd7, [_Z24k_all_against_one_lprmsdjjjPKfPfS1_PKi_param_5];
	ld.param.u64 	%rd8, [_Z24k_all_against_one_lprmsdjjjPKfPfS1_PKi_param_6];
	cvta.to.global.u64 	%rd1, %rd8;
	mov.u32 	%r1, %tid.x;
	mov.u32 	%r90, %ntid.x;
	mov.u32 	%r91, %ctaid.x;
	mul.lo.s32 	%r2, %r90, %r91;
	add.s32 	%r168, %r2, %r1;
	setp.ge.u32 	%p1, %r168, %r88;
	@%p1 bra 	$L__BB4_21;
	ld.param.u32 	%r163, [_Z24k_all_against_one_lprmsdjjjPKfPfS1_PKi_param_2];
	ld.param.u32 	%r144, [_Z24k_all_against_one_lprmsdjjjPKfPfS1_PKi_param_0];
	cvta.to.global.u64 	%rd9, %rd7;
	mul.wide.u32 	%rd10, %r163, 4;
	add.s64 	%rd11, %rd9, %rd10;
	ld.global.f32 	%f1, [%rd11];
	mul.wide.u32 	%rd12, %r168, 4;
	add.s64 	%rd13, %rd9, %rd12;
	ld.global.f32 	%f2, [%rd13];
	setp.eq.s32 	%p2, %r144, 0;
	mov.f64 	%fd315, 0d0000000000000000;
	mov.f64 	%fd316, %fd315;
	mov.f64 	%fd317, %fd315;
	mov.f64 	%fd318, %fd315;
	mov.f64 	%fd319, %fd315;
	mov.f64 	%fd320, %fd315;
	mov.f64 	%fd321, %fd315;
	mov.f64 	%fd322, %fd315;
	mov.f64 	%fd323, %fd315;
	@%p2 bra 	$L__BB4_12;
	ld.param.u32 	%r155, [_Z24k_all_against_one_lprmsdjjjPKfPfS1_PKi_param_1];
	ld.param.u32 	%r145, [_Z24k_all_against_one_lprmsdjjjPKfPfS1_PKi_param_0];
	mul.lo.s32 	%r4, %r155, 3;
	setp.eq.s32 	%p3, %r145, 1;
	mov.f64 	%fd323, 0d0000000000000000;
	mov.b32 	%r181, 0;
	mov.f64 	%fd322, %fd323;
	mov.f64 	%fd321, %fd323;
	mov.f64 	%fd320, %fd323;
	mov.f64 	%fd319, %fd323;
	mov.f64 	%fd318, %fd323;
	mov.f64 	%fd317, %fd323;
	mov.f64 	%fd316, %fd323;
	mov.f64 	%fd315, %fd323;
	@%p3 bra 	$L__BB4_9;
	ld.param.u32 	%r171, [_Z24k_all_against_one_lprmsdjjjPKfPfS1_PKi_param_2];
	ld.param.u32 	%r156, [_Z24k_all_against_one_lprmsdjjjPKfPfS1_PKi_param_1];
	ld.param.u32 	%r146, [_Z24k_all_against_one_lprmsdjjjPKfPfS1_PKi_param_0];
	and.b32  	%r93, %r146, -2;
	neg.s32 	%r180, %r93;
	shl.b32 	%r94, %r156, 2;
	add.s32 	%r179, %r171, %r94;
	mul.lo.s32 	%r95, %r156, 5;
	add.s32 	%r178, %r171, %r95;
	add.s32 	%r177, %r171, %r4;
	add.s32 	%r176, %r168, %r94;
	add.s32 	%r175, %r168, %r95;
	add.s32 	%r174, %r168, %r4;
	add.s64 	%rd104, %rd1, 4;
	add.s32 	%r173, %r171, %r156;
	shl.b32 	%r96, %r156, 1;
	add.s32 	%r172, %r171, %r96;
	add.s32 	%r97, %r1, %r156;
	add.s32 	%r170, %r97, %r2;
	add.s32 	%r169, %r168, %r96;
	mov.f64 	%fd323, 0d0000000000000000;
$L__BB4_4:
	ld.global.u32 	%r98, [%rd104+-4];
	setp.ne.s32 	%p4, %r98, 1;
	@%p4 bra 	$L__BB4_6;
	ld.param.u64 	%rd97, [_Z24k_all_against_one_lprmsdjjjPKfPfS1_PKi_param_3];
	cvta.to.global.u64 	%rd14, %rd97;
	mul.wide.u32 	%rd15, %r168, 4;
	add.s64 	%rd16, %rd14, %rd15;
	ld.global.f32 	%f3, [%rd16];
	mul.wide.u32 	%rd17, %r170, 4;
	add.s64 	%rd18, %rd14, %rd17;
	ld.global.f32 	%f4, [%rd18];
	mul.wide.u32 	%rd19, %r169, 4;
	add.s64 	%rd20, %rd14, %rd19;
	ld.global.f32 	%f5, [%rd20];
	mul.wide.u32 	%rd21, %r171, 4;
	add.s64 	%rd22, %rd14, %rd21;
	ld.global.f32 	%f6, [%rd22];
	mul.wide.u32 	%rd23, %r173, 4;
	add.s64 	%rd24, %rd14, %rd23;
	ld.global.f32 	%f7, [%rd24];
	mul.wide.u32 	%rd25, %r172, 4;
	add.s64 	%rd26, %rd14, %rd25;
	ld.global.f32 	%f8, [%rd26];
	mul.f32 	%f9, %f3, %f6;
	cvt.f64.f32 	%fd114, %f9;
	add.f64 	%fd321, %fd321, %fd114;
	mul.f32 	%f10, %f3, %f7;
	cvt.f64.f32 	%fd115, %f10;
	add.f64 	%fd320, %fd320, %fd115;
	mul.f32 	%f11, %f3, %f8;
	cvt.f64.f32 	%fd116, %f11;
	add.f64 	%fd319, %fd319, %fd116;
	mul.f32 	%f12, %f4, %f6;
	cvt.f64.f32 	%fd117, %f12;
	add.f64 	%fd318, %fd318, %fd117;
	mul.f32 	%f13, %f4, %f7;
	cvt.f64.f32 	%fd118, %f13;
	add.f64 	%fd317, %fd317, %fd118;
	mul.f32 	%f14, %f4, %f8;
	cvt.f64.f32 	%fd119, %f14;
	add.f64 	%fd316, %fd316, %fd119;
	mul.f32 	%f15, %f5, %f6;
	cvt.f64.f32 	%fd120, %f15;
	add.f64 	%fd315, %fd315, %fd120;
	mul.f32 	%f16, %f5, %f7;
	cvt.f64.f32 	%fd121, %f16;
	add.f64 	%fd322, %fd322, %fd121;
	mul.f32 	%f17, %f5, %f8;
	cvt.f64.f32 	%fd122, %f17;
	add.f64 	%fd323, %fd323, %fd122;
$L__BB4_6:
	ld.global.u32 	%r99, [%rd104];
	setp.ne.s32 	%p5, %r99, 1;
	@%p5 bra 	$L__BB4_8;
	ld.param.u64 	%rd98, [_Z24k_all_against_one_lprmsdjjjPKfPfS1_PKi_param_3];
	cvta.to.global.u64 	%rd27, %rd98;
	mul.wide.u32 	%rd28, %r174, 4;
	add.s64 	%rd29, %rd27, %rd28;
	ld.global.f32 	%f18, [%rd29];
	mul.wide.u32 	%rd30, %r176, 4;
	add.s64 	%rd31, %rd27, %rd30;
	ld.global.f32 	%f19, [%rd31];
	mul.wide.u32 	%rd32, %r175, 4;
	add.s64 	%rd33, %rd27, %rd32;
	ld.global.f32 	%f20, [%rd33];
	mul.wide.u32 	%rd34, %r177, 4;
	add.s64 	%rd35, %rd27, %rd34;
	ld.global.f32 	%f21, [%rd35];
	mul.wide.u32 	%rd36, %r179, 4;
	add.s64 	%rd37, %rd27, %rd36;
	ld.global.f32 	%f22, [%rd37];
	mul.wide.u32 	%rd38, %r178, 4;
	add.s64 	%rd39, %rd27, %rd38;
	ld.global.f32 	%f23, [%rd39];
	mul.f32 	%f24, %f18, %f21;
	cvt.f64.f32 	%fd123, %f24;
	add.f64 	%fd321, %fd321, %fd123;
	mul.f32 	%f25, %f18, %f22;
	cvt.f64.f32 	%fd124, %f25;
	add.f64 	%fd320, %fd320, %fd124;
	mul.f32 	%f26, %f18, %f23;
	cvt.f64.f32 	%fd125, %f26;
	add.f64 	%fd319, %fd319, %fd125;
	mul.f32 	%f27, %f19, %f21;
	cvt.f64.f32 	%fd126, %f27;
	add.f64 	%fd318, %fd318, %fd126;
	mul.f32 	%f28, %f19, %f22;
	cvt.f64.f32 	%fd127, %f28;
	add.f64 	%fd317, %fd317, %fd127;
	mul.f32 	%f29, %f19, %f23;
	cvt.f64.f32 	%fd128, %f29;
	add.f64 	%fd316, %fd316, %fd128;
	mul.f32 	%f30, %f20, %f21;
	cvt.f64.f32 	%fd129, %f30;
	add.f64 	%fd315, %fd315, %fd129;
	mul.f32 	%f31, %f20, %f22;
	cvt.f64.f32 	%fd130, %f31;
	add.f64 	%fd322, %fd322, %fd130;
	mul.f32 	%f32, %f20, %f23;
	cvt.f64.f32 	%fd131, %f32;
	add.f64 	%fd323, %fd323, %fd131;
$L__BB4_8:
	ld.param.u32 	%r157, [_Z24k_all_against_one_lprmsdjjjPKfPfS1_PKi_param_1];
	ld.param.u32 	%r147, [_Z24k_all_against_one_lprmsdjjjPKfPfS1_PKi_param_0];
	and.b32  	%r181, %r147, -2;
	add.s32 	%r180, %r180, 2;
	mul.lo.s32 	%r100, %r157, 6;
	add.s32 	%r179, %r179, %r100;
	add.s32 	%r178, %r178, %r100;
	add.s32 	%r177, %r177, %r100;
	add.s32 	%r176, %r176, %r100;
	add.s32 	%r175, %r175, %r100;
	add.s32 	%r174, %r174, %r100;
	add.s64 	%rd104, %rd104, 8;
	add.s32 	%r173, %r173, %r100;
	add.s32 	%r172, %r172, %r100;
	add.s32 	%r171, %r171, %r100;
	add.s32 	%r170, %r170, %r100;
	add.s32 	%r169, %r169, %r100;
	add.s32 	%r168, %r168, %r100;
	setp.ne.s32 	%p6, %r180, 0;
	@%p6 bra 	$L__BB4_4;
$L__BB4_9:
	ld.param.u32 	%r148, [_Z24k_all_against_one_lprmsdjjjPKfPfS1_PKi_param_0];
	and.b32  	%r101, %r148, 1;
	setp.eq.b32 	%p7, %r101, 1;
	not.pred 	%p8, %p7;
	@%p8 bra 	$L__BB4_12;
	ld.param.u64 	%rd103, [_Z24k_all_against_one_lprmsdjjjPKfPfS1_PKi_param_6];
	cvta.to.global.u64 	%rd40, %rd103;
	mul.wide.u32 	%rd41, %r181, 4;
	add.s64 	%rd42, %rd40, %rd41;
	ld.global.u32 	%r102, [%rd42];
	setp.ne.s32 	%p9, %r102, 1;
	@%p9 bra 	$L__BB4_12;
	ld.param.u64 	%rd99, [_Z24k_all_against_one_lprmsdjjjPKfPfS1_PKi_param_3];
	ld.param.u32 	%r165, [_Z24k_all_against_one_lprmsdjjjPKfPfS1_PKi_param_2];
	ld.param.u32 	%r158, [_Z24k_all_against_one_lprmsdjjjPKfPfS1_PKi_param_1];
	mul.lo.s32 	%r103, %r158, %r181;
	mul.lo.s32 	%r104, %r103, 3;
	mov.u32 	%r105, %ntid.x;
	mov.u32 	%r106, %ctaid.x;
	mov.u32 	%r107, %tid.x;
	mad.lo.s32 	%r108, %r105, %r106, %r107;
	add.s32 	%r109, %r104, %r108;
	cvta.to.global.u64 	%rd43, %rd99;
	mul.wide.u32 	%rd44, %r109, 4;
	add.s64 	%rd45, %rd43, %rd44;
	ld.global.f32 	%f33, [%rd45];
	add.s32 	%r110, %r109, %r158;
	mul.wide.u32 	%rd46, %r110, 4;
	add.s64 	%rd47, %rd43, %rd46;
	ld.global.f32 	%f34, [%rd47];
	add.s32 	%r111, %r110, %r158;
	mul.wide.u32 	%rd48, %r111, 4;
	add.s64 	%rd49, %rd43, %rd48;
	ld.global.f32 	%f35, [%rd49];
	add.s32 	%r112, %r104, %r165;
	mul.wide.u32 	%rd50, %r112, 4;
	add.s64 	%rd51, %rd43, %rd50;
	ld.global.f32 	%f36, [%rd51];
	add.s32 	%r113, %r112, %r158;
	mul.wide.u32 	%rd52, %r113, 4;
	add.s64 	%rd53, %rd43, %rd52;
	ld.global.f32 	%f37, [%rd53];
	add.s32 	%r114, %r113, %r158;
	mul.wide.u32 	%rd54, %r114, 4;
	add.s64 	%rd55, %rd43, %rd54;
	ld.global.f32 	%f38, [%rd55];
	mul.f32 	%f39, %f33, %f36;
	cvt.f64.f32 	%fd132, %f39;
	add.f64 	%fd321, %fd321, %fd132;
	mul.f32 	%f40, %f33, %f37;
	cvt.f64.f32 	%fd133, %f40;
	add.f64 	%fd320, %fd320, %fd133;
	mul.f32 	%f41, %f33, %f38;
	cvt.f64.f32 	%fd134, %f41;
	add.f64 	%fd319, %fd319, %fd134;
	mul.f32 	%f42, %f34, %f36;
	cvt.f64.f32 	%fd135, %f42;
	add.f64 	%fd318, %fd318, %fd135;
	mul.f32 	%f43, %f34, %f37;
	cvt.f64.f32 	%fd136, %f43;
	add.f64 	%fd317, %fd317, %fd136;
	mul.f32 	%f44, %f34, %f38;
	cvt.f64.f32 	%fd137, %f44;
	add.f64 	%fd316, %fd316, %fd137;
	mul.f32 	%f45, %f35, %f36;
	cvt.f64.f32 	%fd138, %f45;
	add.f64 	%fd315, %fd315, %fd138;
	mul.f32 	%f46, %f35, %f37;
	cvt.f64.f32 	%fd139, %f46;
	add.f64 	%fd322, %fd322, %fd139;
	mul.f32 	%f47, %f35, %f38;
	cvt.f64.f32 	%fd140, %f47;
	add.f64 	%fd323, %fd323, %fd140;
$L__BB4_12:
	mul.f64 	%fd141, %fd321, %fd321;
	fma.rn.f64 	%fd142, %fd320, %fd320, %fd141;
	fma.rn.f64 	%fd143, %fd319, %fd319, %fd142;
	fma.rn.f64 	%fd144, %fd318, %fd318, %fd143;
	fma.rn.f64 	%fd145, %fd317, %fd317, %fd144;
	fma.rn.f64 	%fd146, %fd316, %fd316, %fd145;
	fma.rn.f64 	%fd147, %fd315, %fd315, %fd146;
	fma.rn.f64 	%fd148, %fd322, %fd322, %fd147;
	fma.rn.f64 	%fd149, %fd323, %fd323, %fd148;
	add.f64 	%fd82, %fd149, %fd149;
	add.f64 	%fd83, %fd317, %fd321;
	add.f64 	%fd150, %fd83, %fd323;
	cvt.rn.f32.f64 	%f48, %fd150;
	sub.f64 	%fd84, %fd316, %fd322;
	cvt.rn.f32.f64 	%f49, %fd84;
	sub.f64 	%fd151, %fd315, %fd319;
	cvt.rn.f32.f64 	%f50, %fd151;
	sub.f64 	%fd85, %fd320, %fd318;
	cvt.rn.f32.f64 	%f51, %fd85;
	sub.f64 	%fd152, %fd321, %fd317;
	sub.f64 	%fd86, %fd152, %fd323;
	cvt.rn.f32.f64 	%f52, %fd86;
	add.f64 	%fd87, %fd318, %fd320;
	cvt.rn.f32.f64 	%f53, %fd87;
	add.f64 	%fd153, %fd315, %fd319;
	cvt.rn.f32.f64 	%f54, %fd153;
	sub.f64 	%fd154, %fd317, %fd321;
	sub.f64 	%fd88, %fd154, %fd323;
	cvt.rn.f32.f64 	%f55, %fd88;
	add.f64 	%fd89, %fd316, %fd322;
	cvt.rn.f32.f64 	%f56, %fd89;
	neg.f64 	%fd155, %fd321;
	sub.f64 	%fd156, %fd155, %fd317;
	add.f64 	%fd157, %fd156, %fd323;
	cvt.rn.f32.f64 	%f57, %fd157;
	mul.f32 	%f58, %f49, %f49;
	mul.f32 	%f59, %f58, %f56;
	mul.f32 	%f60, %f59, %f56;
	mul.f32 	%f61, %f55, %f57;
	mul.f32 	%f62, %f61, %f49;
	mul.f32 	%f63, %f62, %f49;
	sub.f32 	%f64, %f60, %f63;
	add.f32 	%f65, %f57, %f57;
	mul.f32 	%f66, %f65, %f49;
	mul.f32 	%f67, %f66, %f50;
	fma.rn.f32 	%f68, %f67, %f53, %f64;
	add.f32 	%f69, %f49, %f49;
	mul.f32 	%f70, %f69, %f50;
	mul.f32 	%f71, %f70, %f54;
	mul.f32 	%f72, %f71, %f56;
	sub.f32 	%f73, %f68, %f72;
	mul.f32 	%f74, %f69, %f51;
	mul.f32 	%f75, %f74, %f53;
	mul.f32 	%f76, %f75, %f56;
	sub.f32 	%f77, %f73, %f76;
	add.f32 	%f78, %f55, %f55;
	mul.f32 	%f79, %f78, %f49;
	mul.f32 	%f80, %f79, %f51;
	fma.rn.f32 	%f81, %f80, %f54, %f77;
	mul.f32 	%f82, %f50, %f50;
	mul.f32 	%f83, %f82, %f54;
	fma.rn.f32 	%f84, %f83, %f54, %f81;
	mul.f32 	%f85, %f52, %f57;
	mul.f32 	%f86, %f85, %f50;
	mul.f32 	%f87, %f86, %f50;
	sub.f32 	%f88, %f84, %f87;
	add.f32 	%f89, %f50, %f50;
	mul.f32 	%f90, %f89, %f51;
	mul.f32 	%f91, %f90, %f53;
	mul.f32 	%f92, %f91, %f54;
	sub.f32 	%f93, %f88, %f92;
	add.f32 	%f94, %f52, %f52;
	mul.f32 	%f95, %f94, %f50;
	mul.f32 	%f96, %f95, %f51;
	fma.rn.f32 	%f97, %f96, %f56, %f93;
	mul.f32 	%f98, %f51, %f51;
	mul.f32 	%f99, %f98, %f53;
	fma.rn.f32 	%f100, %f99, %f53, %f97;
	mul.f32 	%f101, %f52, %f55;
	mul.f32 	%f102, %f101, %f51;
	mul.f32 	%f103, %f102, %f51;
	sub.f32 	%f104, %f100, %f103;
	mul.f32 	%f105, %f48, %f57;
	mul.f32 	%f106, %f105, %f53;
	mul.f32 	%f107, %f106, %f53;
	sub.f32 	%f108, %f104, %f107;
	add.f32 	%f109, %f48, %f48;
	mul.f32 	%f110, %f109, %f53;
	mul.f32 	%f111, %f110, %f54;
	fma.rn.f32 	%f112, %f111, %f56, %f108;
	mul.f32 	%f113, %f48, %f55;
	mul.f32 	%f114, %f113, %f54;
	mul.f32 	%f115, %f114, %f54;
	sub.f32 	%f116, %f112, %f115;
	mul.f32 	%f117, %f48, %f52;
	mul.f32 	%f118, %f117, %f56;
	mul.f32 	%f119, %f118, %f56;
	sub.f32 	%f120, %f116, %f119;
	mul.f32 	%f121, %f117, %f55;
	fma.rn.f32 	%f122, %f121, %f57, %f120;
	cvt.f64.f32 	%fd90, %f122;
	mul.f64 	%fd158, %fd317, %fd323;
	mul.f64 	%fd159, %fd316, %fd322;
	sub.f64 	%fd160, %fd158, %fd159;
	mul.f64 	%fd161, %fd321, %fd160;
	mul.f64 	%fd162, %fd318, %fd323;
	mul.f64 	%fd163, %fd315, %fd316;
	sub.f64 	%fd164, %fd162, %fd163;
	mul.f64 	%fd165, %fd320, %fd164;
	sub.f64 	%fd166, %fd161, %fd165;
	mul.f64 	%fd167, %fd318, %fd322;
	mul.f64 	%fd168, %fd315, %fd317;
	sub.f64 	%fd169, %fd167, %fd168;
	fma.rn.f64 	%fd170, %fd319, %fd169, %fd166;
	mul.f64 	%fd91, %fd170, 0d4020000000000000;
	cvt.f64.f32 	%fd171, %f2;
	cvt.f64.f32 	%fd172, %f1;
	add.f64 	%fd173, %fd172, %fd171;
	mul.f64 	%fd360, %fd173, 0d3FE0000000000000;
	mov.b32 	%r182, 0;
$L__BB4_13:
	mul.f64 	%fd174, %fd360, %fd360;
	sub.f64 	%fd175, %fd174, %fd82;
	mul.f64 	%fd176, %fd360, %fd175;
	sub.f64 	%fd177, %fd176, %fd91;
	fma.rn.f64 	%fd178, %fd360, %fd177, %fd90;
	add.f64 	%fd179, %fd174, %fd174;
	fma.rn.f64 	%fd180, %fd360, %fd179, %fd176;
	add.f64 	%fd181, %fd180, %fd177;
	div.rn.f64 	%fd182, %fd178, %fd181;
	sub.f64 	%fd94, %fd360, %fd182;
	sub.f64 	%fd183, %fd94, %fd360;
	abs.f64 	%fd184, %fd183;
	mul.f64 	%fd185, %fd94, 0d3EB0C6F7A0000000;
	abs.f64 	%fd186, %fd185;
	setp.geu.f64 	%p10, %fd184, %fd186;
	add.s32 	%r45, %r182, 1;
	setp.lt.u32 	%p11, %r182, 24;
	and.pred  	%p12, %p10, %p11;
	mov.u32 	%r182, %r45;
	mov.f64 	%fd360, %fd94;
	@%p12 bra 	$L__BB4_13;
	ld.param.u32 	%r149, [_Z24k_all_against_one_lprmsdjjjPKfPfS1_PKi_param_0];
	setp.eq.s32 	%p13, %r149, 0;
	sub.f64 	%fd188, %fd319, %fd315;
	neg.f64 	%fd189, %fd188;
	sub.f64 	%fd190, %fd86, %fd94;
	sub.f64 	%fd191, %fd88, %fd94;
	sub.f64 	%fd192, %fd323, %fd83;
	sub.f64 	%fd193, %fd192, %fd94;
	mul.f64 	%fd194, %fd191, %fd193;
	mul.f64 	%fd195, %fd89, %fd89;
	sub.f64 	%fd196, %fd194, %fd195;
	mul.f64 	%fd197, %fd87, %fd193;
	add.f64 	%fd198, %fd315, %fd319;
	mul.f64 	%fd199, %fd198, %fd89;
	sub.f64 	%fd200, %fd197, %fd199;
	mul.f64 	%fd201, %fd87, %fd89;
	mul.f64 	%fd202, %fd198, %fd191;
	sub.f64 	%fd203, %fd201, %fd202;
	mul.f64 	%fd204, %fd89, %fd189;
	mul.f64 	%fd205, %fd85, %fd191;
	sub.f64 	%fd206, %fd204, %fd205;
	mul.f64 	%fd207, %fd193, %fd189;
	mul.f64 	%fd208, %fd85, %fd89;
	sub.f64 	%fd209, %fd207, %fd208;
	mul.f64 	%fd210, %fd198, %fd189;
	mul.f64 	%fd211, %fd85, %fd87;
	sub.f64 	%fd212, %fd210, %fd211;
	mul.f64 	%fd213, %fd190, %fd196;
	mul.f64 	%fd214, %fd87, %fd200;
	sub.f64 	%fd215, %fd213, %fd214;
	fma.rn.f64 	%fd216, %fd198, %fd203, %fd215;
	mul.f64 	%fd217, %fd87, %fd209;
	mul.f64 	%fd218, %fd84, %fd196;
	sub.f64 	%fd219, %fd217, %fd218;
	mul.f64 	%fd220, %fd198, %fd206;
	sub.f64 	%fd221, %fd219, %fd220;
	mul.f64 	%fd222, %fd84, %fd200;
	mul.f64 	%fd223, %fd190, %fd209;
	sub.f64 	%fd224, %fd222, %fd223;
	fma.rn.f64 	%fd225, %fd198, %fd212, %fd224;
	mul.f64 	%fd226, %fd190, %fd206;
	mul.f64 	%fd227, %fd84, %fd203;
	sub.f64 	%fd228, %fd226, %fd227;
	mul.f64 	%fd229, %fd87, %fd212;
	sub.f64 	%fd230, %fd228, %fd229;
	mul.f64 	%fd231, %fd221, %fd221;
	fma.rn.f64 	%fd232, %fd216, %fd216, %fd231;
	fma.rn.f64 	%fd233, %fd225, %fd225, %fd232;
	fma.rn.f64 	%fd234, %fd230, %fd230, %fd233;
	sqrt.rn.f64 	%fd235, %fd234;
	div.rn.f64 	%fd236, %fd216, %fd235;
	div.rn.f64 	%fd237, %fd221, %fd235;
	div.rn.f64 	%fd238, %fd225, %fd235;
	div.rn.f64 	%fd239, %fd230, %fd235;
	mul.f64 	%fd240, %fd236, %fd236;
	mul.f64 	%fd241, %fd237, %fd237;
	mul.f64 	%fd242, %fd238, %fd238;
	mul.f64 	%fd243, %fd239, %fd239;
	mul.f64 	%fd244, %fd237, %fd238;
	mul.f64 	%fd245, %fd236, %fd239;
	mul.f64 	%fd246, %fd239, %fd237;
	mul.f64 	%fd247, %fd236, %fd238;
	mul.f64 	%fd248, %fd238, %fd239;
	mul.f64 	%fd249, %fd236, %fd237;
	add.f64 	%fd250, %fd240, %fd241;
	sub.f64 	%fd251, %fd250, %fd242;
	sub.f64 	%fd95, %fd251, %fd243;
	add.f64 	%fd252, %fd244, %fd245;
	add.f64 	%fd96, %fd252, %fd252;
	sub.f64 	%fd253, %fd246, %fd247;
	add.f64 	%fd97, %fd253, %fd253;
	sub.f64 	%fd254, %fd244, %fd245;
	add.f64 	%fd98, %fd254, %fd254;
	sub.f64 	%fd255, %fd240, %fd241;
	add.f64 	%fd256, %fd242, %fd255;
	sub.f64 	%fd99, %fd256, %fd243;
	add.f64 	%fd257, %fd248, %fd249;
	add.f64 	%fd100, %fd257, %fd257;
	add.f64 	%fd258, %fd246, %fd247;
	add.f64 	%fd101, %fd258, %fd258;
	sub.f64 	%fd259, %fd248, %fd249;
	add.f64 	%fd102, %fd259, %fd259;
	sub.f64 	%fd260, %fd255, %fd242;
	add.f64 	%fd103, %fd243, %fd260;
	mov.f64 	%fd362, 0d0000000000000000;
	@%p13 bra 	$L__BB4_20;
	ld.param.u32 	%r159, [_Z24k_all_against_one_lprmsdjjjPKfPfS1_PKi_param_1];
	ld.param.u32 	%r150, [_Z24k_all_against_one_lprmsdjjjPKfPfS1_PKi_param_0];
	mul.lo.s32 	%r46, %r159, 3;
	setp.eq.s32 	%p14, %r150, 1;
	mov.f64 	%fd362, 0d0000000000000000;
	mov.b32 	%r196, 0;
	@%p14 bra 	$L__BB4_18;
	ld.param.u32 	%r183, [_Z24k_all_against_one_lprmsdjjjPKfPfS1_PKi_param_2];
	ld.param.u32 	%r160, [_Z24k_all_against_one_lprmsdjjjPKfPfS1_PKi_param_1];
	ld.param.u32 	%r151, [_Z24k_all_against_one_lprmsdjjjPKfPfS1_PKi_param_0];
	and.b32  	%r117, %r151, -2;
	neg.s32 	%r195, %r117;
	mov.u32 	%r118, %tid.x;
	add.s32 	%r119, %r118, %r160;
	mov.u32 	%r120, %ntid.x;
	mov.u32 	%r121, %ctaid.x;
	mul.lo.s32 	%r122, %r120, %r121;
	add.s32 	%r194, %r119, %r122;
	shl.b32 	%r123, %r160, 1;
	add.s32 	%r189, %r122, %r118;
	add.s32 	%r193, %r189, %r123;
	add.s32 	%r192, %r189, %r46;
	shl.b32 	%r124, %r160, 2;
	add.s32 	%r191, %r189, %r124;
	mul.lo.s32 	%r125, %r160, 5;
	add.s32 	%r190, %r189, %r125;
	add.s32 	%r188, %r183, %r160;
	add.s32 	%r187, %r183, %r123;
	add.s32 	%r186, %r183, %r46;
	add.s32 	%r185, %r183, %r124;
	add.s32 	%r184, %r183, %r125;
	mov.f64 	%fd362, 0d0000000000000000;
$L__BB4_17:
	ld.param.u64 	%rd100, [_Z24k_all_against_one_lprmsdjjjPKfPfS1_PKi_param_3];
	ld.param.u32 	%r161, [_Z24k_all_against_one_lprmsdjjjPKfPfS1_PKi_param_1];
	ld.param.u32 	%r152, [_Z24k_all_against_one_lprmsdjjjPKfPfS1_PKi_param_0];
	and.b32  	%r196, %r152, -2;
	cvta.to.global.u64 	%rd56, %rd100;
	mul.wide.u32 	%rd57, %r183, 4;
	add.s64 	%rd58, %rd56, %rd57;
	ld.global.f32 	%f123, [%rd58];
	mul.wide.u32 	%rd59, %r188, 4;
	add.s64 	%rd60, %rd56, %rd59;
	ld.global.f32 	%f124, [%rd60];
	mul.wide.u32 	%rd61, %r187, 4;
	add.s64 	%rd62, %rd56, %rd61;
	ld.global.f32 	%f125, [%rd62];
	cvt.f64.f32 	%fd264, %f123;
	cvt.f64.f32 	%fd265, %f124;
	mul.f64 	%fd266, %fd96, %fd265;
	fma.rn.f64 	%fd267, %fd95, %fd264, %fd266;
	cvt.f64.f32 	%fd268, %f125;
	fma.rn.f64 	%fd269, %fd97, %fd268, %fd267;
	cvt.rn.f32.f64 	%f126, %fd269;
	mul.f64 	%fd270, %fd99, %fd265;
	fma.rn.f64 	%fd271, %fd98, %fd264, %fd270;
	fma.rn.f64 	%fd272, %fd100, %fd268, %fd271;
	cvt.rn.f32.f64 	%f127, %fd272;
	mul.f64 	%fd273, %fd102, %fd265;
	fma.rn.f64 	%fd274, %fd101, %fd264, %fd273;
	fma.rn.f64 	%fd275, %fd103, %fd268, %fd274;
	cvt.rn.f32.f64 	%f128, %fd275;
	mul.wide.u32 	%rd63, %r189, 4;
	add.s64 	%rd64, %rd56, %rd63;
	ld.global.f32 	%f129, [%rd64];
	mul.wide.u32 	%rd65, %r194, 4;
	add.s64 	%rd66, %rd56, %rd65;
	ld.global.f32 	%f130, [%rd66];
	mul.wide.u32 	%rd67, %r193, 4;
	add.s64 	%rd68, %rd56, %rd67;
	ld.global.f32 	%f131, [%rd68];
	sub.f32 	%f132, %f126, %f129;
	sub.f32 	%f133, %f127, %f130;
	mul.f32 	%f134, %f133, %f133;
	fma.rn.f32 	%f135, %f132, %f132, %f134;
	sub.f32 	%f136, %f128, %f131;
	fma.rn.f32 	%f137, %f136, %f136, %f135;
	cvt.f64.f32 	%fd276, %f137;
	add.f64 	%fd277, %fd362, %fd276;
	mul.wide.u32 	%rd69, %r186, 4;
	add.s64 	%rd70, %rd56, %rd69;
	ld.global.f32 	%f138, [%rd70];
	mul.wide.u32 	%rd71, %r185, 4;
	add.s64 	%rd72, %rd56, %rd71;
	ld.global.f32 	%f139, [%rd72];
	mul.wide.u32 	%rd73, %r184, 4;
	add.s64 	%rd74, %rd56, %rd73;
	ld.global.f32 	%f140, [%rd74];
	cvt.f64.f32 	%fd278, %f138;
	cvt.f64.f32 	%fd279, %f139;
	mul.f64 	%fd280, %fd96, %fd279;
	fma.rn.f64 	%fd281, %fd95, %fd278, %fd280;
	cvt.f64.f32 	%fd282, %f140;
	fma.rn.f64 	%fd283, %fd97, %fd282, %fd281;
	cvt.rn.f32.f64 	%f141, %fd283;
	mul.f64 	%fd284, %fd99, %fd279;
	fma.rn.f64 	%fd285, %fd98, %fd278, %fd284;
	fma.rn.f64 	%fd286, %fd100, %fd282, %fd285;
	cvt.rn.f32.f64 	%f142, %fd286;
	mul.f64 	%fd287, %fd102, %fd279;
	fma.rn.f64 	%fd288, %fd101, %fd278, %fd287;
	fma.rn.f64 	%fd289, %fd103, %fd282, %fd288;
	cvt.rn.f32.f64 	%f143, %fd289;
	mul.wide.u32 	%rd75, %r192, 4;
	add.s64 	%rd76, %rd56, %rd75;
	ld.global.f32 	%f144, [%rd76];
	mul.wide.u32 	%rd77, %r191, 4;
	add.s64 	%rd78, %rd56, %rd77;
	ld.global.f32 	%f145, [%rd78];
	mul.wide.u32 	%rd79, %r190, 4;
	add.s64 	%rd80, %rd56, %rd79;
	ld.global.f32 	%f146, [%rd80];
	sub.f32 	%f147, %f141, %f144;
	sub.f32 	%f148, %f142, %f145;
	mul.f32 	%f149, %f148, %f148;
	fma.rn.f32 	%f150, %f147, %f147, %f149;
	sub.f32 	%f151, %f143, %f146;
	fma.rn.f32 	%f152, %f151, %f151, %f150;
	cvt.f64.f32 	%fd290, %f152;
	add.f64 	%fd362, %fd277, %fd290;
	add.s32 	%r195, %r195, 2;
	mul.lo.s32 	%r126, %r161, 6;
	add.s32 	%r194, %r194, %r126;
	add.s32 	%r193, %r193, %r126;
	add.s32 	%r192, %r192, %r126;
	add.s32 	%r191, %r191, %r126;
	add.s32 	%r190, %r190, %r126;
	add.s32 	%r189, %r189, %r126;
	add.s32 	%r188, %r188, %r126;
	add.s32 	%r187, %r187, %r126;
	add.s32 	%r186, %r186, %r126;
	add.s32 	%r185, %r185, %r126;
	add.s32 	%r184, %r184, %r126;
	add.s32 	%r183, %r183, %r126;
	setp.ne.s32 	%p15, %r195, 0;
	@%p15 bra 	$L__BB4_17;
$L__BB4_18:
	ld.param.u32 	%r153, [_Z24k_all_against_one_lprmsdjjjPKfPfS1_PKi_param_0];
	and.b32  	%r127, %r153, 1;
	setp.eq.b32 	%p16, %r127, 1;
	not.pred 	%p17, %p16;
	@%p17 bra 	$L__BB4_20;
	ld.param.u64 	%rd101, [_Z24k_all_against_one_lprmsdjjjPKfPfS1_PKi_param_3];
	ld.param.u32 	%r167, [_Z24k_all_against_one_lprmsdjjjPKfPfS1_PKi_param_2];
	ld.param.u32 	%r162, [_Z24k_all_against_one_lprmsdjjjPKfPfS1_PKi_param_1];
	mul.lo.s32 	%r128, %r162, %r196;
	mul.lo.s32 	%r129, %r128, 3;
	add.s32 	%r130, %r129, %r167;
	cvta.to.global.u64 	%rd81, %rd101;
	mul.wide.u32 	%rd82, %r130, 4;
	add.s64 	%rd83, %rd81, %rd82;
	ld.global.f32 	%f153, [%rd83];
	add.s32 	%r131, %r130, %r162;
	mul.wide.u32 	%rd84, %r131, 4;
	add.s64 	%rd85, %rd81, %rd84;
	ld.global.f32 	%f154, [%rd85];
	add.s32 	%r132, %r131, %r162;
	mul.wide.u32 	%rd86, %r132, 4;
	add.s64 	%rd87, %rd81, %rd86;
	ld.global.f32 	%f155, [%rd87];
	cvt.f64.f32 	%fd291, %f153;
	cvt.f64.f32 	%fd292, %f154;
	mul.f64 	%fd293, %fd96, %fd292;
	fma.rn.f64 	%fd294, %fd95, %fd291, %fd293;
	cvt.f64.f32 	%fd295, %f155;
	fma.rn.f64 	%fd296, %fd97, %fd295, %fd294;
	cvt.rn.f32.f64 	%f156, %fd296;
	mul.f64 	%fd297, %fd99, %fd292;
	fma.rn.f64 	%fd298, %fd98, %fd291, %fd297;
	fma.rn.f64 	%fd299, %fd100, %fd295, %fd298;
	cvt.rn.f32.f64 	%f157, %fd299;
	mul.f64 	%fd300, %fd102, %fd292;
	fma.rn.f64 	%fd301, %fd101, %fd291, %fd300;
	fma.rn.f64 	%fd302, %fd103, %fd295, %fd301;
	cvt.rn.f32.f64 	%f158, %fd302;
	mov.u32 	%r133, %ntid.x;
	mov.u32 	%r134, %ctaid.x;
	mov.u32 	%r135, %tid.x;
	mad.lo.s32 	%r136, %r133, %r134, %r135;
	add.s32 	%r137, %r129, %r136;
	mul.wide.u32 	%rd88, %r137, 4;
	add.s64 	%rd89, %rd81, %rd88;
	ld.global.f32 	%f159, [%rd89];
	add.s32 	%r138, %r137, %r162;
	mul.wide.u32 	%rd90, %r138, 4;
	add.s64 	%rd91, %rd81, %rd90;
	ld.global.f32 	%f160, [%rd91];
	add.s32 	%r139, %r138, %r162;
	mul.wide.u32 	%rd92, %r139, 4;
	add.s64 	%rd93, %rd81, %rd92;
	ld.global.f32 	%f161, [%rd93];
	sub.f32 	%f162, %f156, %f159;
	sub.f32 	%f163, %f157, %f160;
	mul.f32 	%f164, %f163, %f163;
	fma.rn.f32 	%f165, %f162, %f162, %f164;
	sub.f32 	%f166, %f158, %f161;
	fma.rn.f32 	%f167, %f166, %f166, %f165;
	cvt.f64.f32 	%fd303, %f167;
	add.f64 	%fd362, %fd362, %fd303;
$L__BB4_20:
	ld.param.u64 	%rd102, [_Z24k_all_against_one_lprmsdjjjPKfPfS1_PKi_param_4];
	ld.param.u32 	%r154, [_Z24k_all_against_one_lprmsdjjjPKfPfS1_PKi_param_0];
	mov.u32 	%r140, %ntid.x;
	mov.u32 	%r141, %ctaid.x;
	mov.u32 	%r142, %tid.x;
	mad.lo.s32 	%r143, %r140, %r141, %r142;
	cvt.rn.f64.u32 	%fd304, %r154;
	div.rn.f64 	%fd305, %fd362, %fd304;
	cvt.rn.f32.f64 	%f168, %fd305;
	sqrt.rn.f32 	%f169, %f168;
	cvta.to.global.u64 	%rd94, %rd102;
	mul.wide.u32 	%rd95, %r143, 4;
	add.s64 	%rd96, %rd94, %rd95;
	st.global.f32 	[%rd96], %f169;
$L__BB4_21:
	ret;

}


// ===== COMPILED SASS (sm_100) =====

	.target	sm_100

	.elftype	@"ET_EXEC"


//--------------------- .note.nv.tkinfo           --------------------------
	.section	.note.nv.tkinfo,"",@"SHT_NOTE"
	.sectionflags	@"SHF_NOTE_NV_TKINFO"
	.tkinfo
        /*0018*/ 	.word	0x00000002
        /*0030*/ 	.string	""
        /*0030*/ 	.string	"ptxas"
        /*0030*/ 	.string	"Cuda compilation tools, release 13.0, V13.0.88"
        /*0030*/ 	.string	"Build cuda_13.0.r13.0/compiler.36424714_0"
        /*0030*/ 	.string	"-arch sm_100 -m 64 "



//--------------------- .note.nv.cuinfo           --------------------------
	.section	.note.nv.cuinfo,"",@"SHT_NOTE"
	.sectionflags	@"SHF_NOTE_NV_CUINFO"
        /*0018*/ 	.short	0x0002
        /*001a*/ 	.short	0x0064
        /*001c*/ 	.short	0x0082
	.zero		2


//--------------------- .nv.info                  --------------------------
	.section	.nv.info,"",@"SHT_CUDA_INFO"
	.align	4


	//----- nvinfo : EIATTR_REGCOUNT
	.align		4
        /*0000*/ 	.byte	0x04, 0x2f
        /*0002*/ 	.short	(.L_1 - .L_0)
	.align		4
.L_0:
        /*0004*/ 	.word	index@(_Z12k_rotate_alljjPfS_)
        /*0008*/ 	.word	0x00000038


	//----- nvinfo : EIATTR_FRAME_SIZE
	.align		4
.L_1:
        /*000c*/ 	.byte	0x04, 0x11
        /*000e*/ 	.short	(.L_3 - .L_2)
	.align		4
.L_2:
        /*0010*/ 	.word	index@(_Z12k_rotate_alljjPfS_)
        /*0014*/ 	.word	0x00000000


	//----- nvinfo : EIATTR_REGCOUNT
	.align		4
.L_3:
        /*0018*/ 	.byte	0x04, 0x2f
        /*001a*/ 	.short	(.L_5 - .L_4)
	.align		4
.L_4:
        /*001c*/ 	.word	index@(_Z19k_center_conformersjjPfPi)
        /*0020*/ 	.word	0x00000028


	//----- nvinfo : EIATTR_FRAME_SIZE
	.align		4
.L_5:
        /*0024*/ 	.byte	0x04, 0x11
        /*0026*/ 	.short	(.L_7 - .L_6)
	.align		4
.L_6:
        /*0028*/ 	.word	index@($__internal_5_$__cuda_sm3x_div_rn_noftz_f32_slowpath)
        /*002c*/ 	.word	0x00000000


	//----- nvinfo : EIATTR_FRAME_SIZE
	.align		4
.L_7:
        /*0030*/ 	.byte	0x04, 0x11
        /*0032*/ 	.short	(.L_9 - .L_8)
	.align		4
.L_8:
        /*0034*/ 	.word	index@(_Z19k_center_conformersjjPfPi)
        /*0038*/ 	.word	0x00000000


	//----- nvinfo : EIATTR_REGCOUNT
	.align		4
.L_9:
        /*003c*/ 	.byte	0x04, 0x2f
        /*003e*/ 	.short	(.L_11 - .L_10)
	.align		4
.L_10:
        /*0040*/ 	.word	index@(_Z14k_precompute_GjjPfS_Pi)
        /*0044*/ 	.word	0x00000020


	//----- nvinfo : EIATTR_FRAME_SIZE
	.align		4
.L_11:
        /*0048*/ 	.byte	0x04, 0x11
        /*004a*/ 	.short	(.L_13 - .L_12)
	.align		4
.L_12:
        /*004c*/ 	.word	index@(_Z14k_precompute_GjjPfS_Pi)
        /*0050*/ 	.word	0x00000000


	//----- nvinfo : EIATTR_REGCOUNT
	.align		4
.L_13:
        /*0054*/ 	.byte	0x04, 0x2f
        /*0056*/ 	.short	(.L_15 - .L_14)
	.align		4
.L_14:
        /*0058*/ 	.word	index@(_Z22k_all_against_one_rmsdjjjPKfPfS0_)
        /*005c*/ 	.word	0x00000028


	//----- nvinfo : EIATTR_FRAME_SIZE
	.align		4
.L_15:
        /*0060*/ 	.byte	0x04, 0x11
        /*0062*/ 	.short	(.L_17 - .L_16)
	.align		4
.L_16:
        /*0064*/ 	.word	index@($__internal_4_$__cuda_sm20_sqrt_rn_f32_slowpath)
        /*0068*/ 	.word	0x00000000


	//----- nvinfo : EIATTR_FRAME_SIZE
	.align		4
.L_17:
        /*006c*/ 	.byte	0x04, 0x11
        /*006e*/ 	.short	(.L_19 - .L_18)
	.align		4
.L_18:
        /*0070*/ 	.word	index@($__internal_3_$__cuda_sm20_div_rn_f64_full)
        /*0074*/ 	.word	0x00000000


	//----- nvinfo : EIATTR_FRAME_SIZE
	.align		4
.L_19:
        /*0078*/ 	.byte	0x04, 0x11
        /*007a*/ 	.short	(.L_21 - .L_20)
	.align		4
.L_20:
        /*007c*/ 	.word	index@(_Z22k_all_against_one_rmsdjjjPKfPfS0_)
        /*0080*/ 	.word	0x00000000


	//----- nvinfo : EIATTR_REGCOUNT
	.align		4
.L_21:
        /*0084*/ 	.byte	0x04, 0x2f
        /*0086*/ 	.short	(.L_23 - .L_22)
	.align		4
.L_22:
        /*0088*/ 	.word	index@(_Z24k_all_against_one_lprmsdjjjPKfPfS1_PKi)
        /*008c*/ 	.word	0x00000038


	//----- nvinfo : EIATTR_FRAME_SIZE
	.align		4
.L_23:
        /*0090*/ 	.byte	0x04, 0x11
        /*0092*/ 	.short	(.L_25 - .L_24)
	.align		4
.L_24:
        /*0094*/ 	.word	index@($__internal_2_$__cuda_sm20_sqrt_rn_f32_slowpath)
        /*0098*/ 	.word	0x00000000


	//----- nvinfo : EIATTR_FRAME_SIZE
	.align		4
.L_25:
        /*009c*/ 	.byte	0x04, 0x11
        /*009e*/ 	.short	(.L_27 - .L_26)
	.align		4
.L_26:
        /*00a0*/ 	.word	index@($__internal_1_$__cuda_sm20_dsqrt_rn_f64_mediumpath_v1)
        /*00a4*/ 	.word	0x00000000


	//----- nvinfo : EIATTR_FRAME_SIZE
	.align		4
.L_27:
        /*00a8*/ 	.byte	0x04, 0x11
        /*00aa*/ 	.short	(.L_29 - .L_28)
	.align		4
.L_28:
        /*00ac*/ 	.word	index@($__internal_0_$__cuda_sm20_div_rn_f64_full)
        /*00b0*/ 	.word	0x00000000


	//----- nvinfo : EIATTR_FRAME_SIZE
	.align		4
.L_29:
        /*00b4*/ 	.byte	0x04, 0x11
        /*00b6*/ 	.short	(.L_31 - .L_30)
	.align		4
.L_30:
        /*00b8*/ 	.word	index@(_Z24k_all_against_one_lprmsdjjjPKfPfS1_PKi)
        /*00bc*/ 	.word	0x00000000


	//----- nvinfo : EIATTR_MIN_STACK_SIZE
	.align		4
.L_31:
        /*00c0*/ 	.byte	0x04, 0x12
        /*00c2*/ 	.short	(.L_33 - .L_32)
	.align		4
.L_32:
        /*00c4*/ 	.word	index@(_Z24k_all_against_one_lprmsdjjjPKfPfS1_PKi)
        /*00c8*/ 	.word	0x00000000


	//----- nvinfo : EIATTR_MIN_STACK_SIZE
	.align		4
.L_33:
        /*00cc*/ 	.byte	0x04, 0x12
        /*00ce*/ 	.short	(.L_35 - .L_34)
	.align		4
.L_34:
        /*00d0*/ 	.word	index@(_Z22k_all_against_one_rmsdjjjPKfPfS0_)
        /*00d4*/ 	.word	0x00000000


	//----- nvinfo : EIATTR_MIN_STACK_SIZE
	.align		4
.L_35:
        /*00d8*/ 	.byte	0x04, 0x12
        /*00da*/ 	.short	(.L_37 - .L_36)
	.align		4
.L_36:
        /*00dc*/ 	.word	index@(_Z14k_precompute_GjjPfS_Pi)
        /*00e0*/ 	.word	0x00000000


	//----- nvinfo : EIATTR_MIN_STACK_SIZE
	.align		4
.L_37:
        /*00e4*/ 	.byte	0x04, 0x12
        /*00e6*/ 	.short	(.L_39 - .L_38)
	.align		4
.L_38:
        /*00e8*/ 	.word	index@(_Z19k_center_conformersjjPfPi)
        /*00ec*/ 	.word	0x00000000


	//----- nvinfo : EIATTR_MIN_STACK_SIZE
	.align		4
.L_39:
        /*00f0*/ 	.byte	0x04, 0x12
        /*00f2*/ 	.short	(.L_41 - .L_40)
	.align		4
.L_40:
        /*00f4*/ 	.word	index@(_Z12k_rotate_alljjPfS_)
        /*00f8*/ 	.word	0x00000000
.L_41:


//--------------------- .nv.compat                --------------------------
	.section	.nv.compat,"",@"SHT_CUDA_COMPAT_INFO"
	.align	4
        /*0000*/ 	.byte	0x02, 0x09, 0x00, 0x00, 0x02, 0x02, 0x01, 0x00, 0x02, 0x05, 0x05, 0x00, 0x03, 0x07, 0x01, 0x01
        /*0010*/ 	.byte	0x02, 0x03, 0x00, 0x00, 0x02, 0x06, 0x01, 0x00, 0x04, 0x0b, 0x08, 0x00, 0x01, 0x00, 0x00, 0x00
        /*0020*/ 	.byte	0x00, 0x00, 0x00, 0x00


//--------------------- .nv.info._Z24k_all_against_one_lprmsdjjjPKfPfS1_PKi --------------------------
	.section	.nv.info._Z24k_all_against_one_lprmsdjjjPKfPfS1_PKi,"",@"SHT_CUDA_INFO"
	.sectionflags	@""
	.align	4


	//----- nvinfo : EIATTR_CUDA_API_VERSION
	.align		4
        /*0000*/ 	.byte	0x04, 0x37
        /*0002*/ 	.short	(.L_43 - .L_42)
.L_42:
        /*0004*/ 	.word	0x00000082


	//----- nvinfo : EIATTR_KPARAM_INFO
	.align		4
.L_43:
        /*0008*/ 	.byte	0x04, 0x17
        /*000a*/ 	.short	(.L_45 - .L_44)
.L_44:
        /*000c*/ 	.word	0x00000000
        /*0010*/ 	.short	0x0006
        /*0012*/ 	.short	0x0028
        /*0014*/ 	.byte	0x00, 0xf5, 0x21, 0x00


	//----- nvinfo : EIATTR_KPARAM_INFO
	.align		4
.L_45:
        /*0018*/ 	.byte	0x04, 0x17
        /*001a*/ 	.short	(.L_47 - .L_46)
.L_46:
        /*001c*/ 	.word	0x00000000
        /*0020*/ 	.short	0x0005
        /*0022*/ 	.short	0x0020
        /*0024*/ 	.byte	0x00, 0xf5, 0x21, 0x00


	//----- nvinfo : EIATTR_KPARAM_INFO
	.align		4
.L_47:
        /*0028*/ 	.byte	0x04, 0x17
        /*002a*/ 	.short	(.L_49 - .L_48)
.L_48:
        /*002c*/ 	.word	0x00000000
        /*0030*/ 	.short	0x0004
        /*0032*/ 	.short	0x0018
        /*0034*/ 	.byte	0x00, 0xf5, 0x21, 0x00


	//----- nvinfo : EIATTR_KPARAM_INFO
	.align		4
.L_49:
        /*0038*/ 	.byte	0x04, 0x17
        /*003a*/ 	.short	(.L_51 - .L_50)
.L_50:
        /*003c*/ 	.word	0x00000000
        /*0040*/ 	.short	0x0003
        /*0042*/ 	.short	0x0010
        /*0044*/ 	.byte	0x00, 0xf5, 0x21, 0x00


	//----- nvinfo : EIATTR_KPARAM_INFO
	.align		4
.L_51:
        /*0048*/ 	.byte	0x04, 0x17
        /*004a*/ 	.short	(.L_53 - .L_52)
.L_52:
        /*004c*/ 	.word	0x00000000
        /*0050*/ 	.short	0x0002
        /*0052*/ 	.short	0x0008
        /*0054*/ 	.byte	0x00, 0xf0, 0x11, 0x00


	//----- nvinfo : EIATTR_KPARAM_INFO
	.align		4
.L_53:
        /*0058*/ 	.byte	0x04, 0x17
        /*005a*/ 	.short	(.L_55 - .L_54)
.L_54:
        /*005c*/ 	.word	0x00000000
        /*0060*/ 	.short	0x0001
        /*0062*/ 	.short	0x0004
        /*0064*/ 	.byte	0x00, 0xf0, 0x11, 0x00


	//----- nvinfo : EIATTR_KPARAM_INFO
	.align		4
.L_55:
        /*0068*/ 	.byte	0x04, 0x17
        /*006a*/ 	.short	(.L_57 - .L_56)
.L_56:
        /*006c*/ 	.word	0x00000000
        /*0070*/ 	.short	0x0000
        /*0072*/ 	.short	0x0000
        /*0074*/ 	.byte	0x00, 0xf0, 0x11, 0x00


	//----- nvinfo : EIATTR_SPARSE_MMA_MASK
	.align		4
.L_57:
        /*0078*/ 	.byte	0x03, 0x50
        /*007a*/ 	.short	0x0000


	//----- nvinfo : EIATTR_MAXREG_COUNT
	.align		4
        /*007c*/ 	.byte	0x03, 0x1b
        /*007e*/ 	.short	0x00ff


	//----- nvinfo : EIATTR_MERCURY_ISA_VERSION
	.align		4
        /*0080*/ 	.byte	0x03, 0x5f
        /*0082*/ 	.short	0x0101


	//----- nvinfo : EIATTR_VRC_CTA_INIT_COUNT
	.align		4
        /*0084*/ 	.byte	0x02, 0x4a
	.zero		1
	.zero		1


	//----- nvinfo : EIATTR_EXIT_INSTR_OFFSETS
	.align		4
        /*0088*/ 	.byte	0x04, 0x1c
        /*008a*/ 	.short	(.L_59 - .L_58)


	//   ....[0]....
.L_58:
        /*008c*/ 	.word	0x00000090


	//   ....[1]....
        /*0090*/ 	.word	0x00002f60


	//----- nvinfo : EIATTR_CRS_STACK_SIZE
	.align		4
.L_59:
        /*0094*/ 	.byte	0x04, 0x1e
        /*0096*/ 	.short	(.L_61 - .L_60)
.L_60:
        /*0098*/ 	.word	0x00000000


	//----- nvinfo : EIATTR_CBANK_PARAM_SIZE
	.align		4
.L_61:
        /*009c*/ 	.byte	0x03, 0x19
        /*009e*/ 	.short	0x0030


	//----- nvinfo : EIATTR_PARAM_CBANK
	.align		4
        /*00a0*/ 	.byte	0x04, 0x0a
        /*00a2*/ 	.short	(.L_63 - .L_62)
	.align		4
.L_62:
        /*00a4*/ 	.word	index@(.nv.constant0._Z24k_all_against_one_lprmsdjjjPKfPfS1_PKi)
        /*00a8*/ 	.short	0x0380
        /*00aa*/ 	.short	0x0030


	//----- nvinfo : EIATTR_SW_WAR
	.align		4
.L_63:
        /*00ac*/ 	.byte	0x04, 0x36
        /*00ae*/ 	.short	(.L_65 - .L_64)
.L_64:
        /*00b0*/ 	.word	0x00000008
.L_65:


//--------------------- .nv.info._Z22k_all_against_one_rmsdjjjPKfPfS0_ --------------------------
	.section	.nv.info._Z22k_all_against_one_rmsdjjjPKfPfS0_,"",@"SHT_CUDA_INFO"
	.sectionflags	@""
	.align	4


	//----- nvinfo : EIATTR_CUDA_API_VERSION
	.align		4
        /*0000*/ 	.byte	0x04, 0x37
        /*0002*/ 	.short	(.L_67 - .L_66)
.L_66:
        /*0004*/ 	.word	0x00000082


	//----- nvinfo : EIATTR_KPARAM_INFO
	.align		4
.L_67:
        /*0008*/ 	.byte	0x04, 0x17
        /*000a*/ 	.short	(.L_69 - .L_68)
.L_68:
        /*000c*/ 	.word	0x00000000
        /*0010*/ 	.short	0x0005
        /*0012*/ 	.short	0x0020
        /*0014*/ 	.byte	0x00, 0xf5, 0x21, 0x00


	//----- nvinfo : EIATTR_KPARAM_INFO
	.align		4
.L_69:
        /*0018*/ 	.byte	0x04, 0x17
        /*001a*/ 	.short	(.L_71 - .L_70)
.L_70:
        /*001c*/ 	.word	0x00000000
        /*0020*/ 	.short	0x0004
        /*0022*/ 	.short	0x0018
        /*0024*/ 	.byte	0x00, 0xf5, 0x21, 0x00


	//----- nvinfo : EIATTR_KPARAM_INFO
	.align		4
.L_71:
        /*0028*/ 	.byte	0x04, 0x17
        /*002a*/ 	.short	(.L_73 - .L_72)
.L_72:
        /*002c*/ 	.word	0x00000000
        /*0030*/ 	.short	0x0003
        /*0032*/ 	.short	0x0010
        /*0034*/ 	.byte	0x00, 0xf5, 0x21, 0x00


	//----- nvinfo : EIATTR_KPARAM_INFO
	.align		4
.L_73:
        /*0038*/ 	.byte	0x04, 0x17
        /*003a*/ 	.short	(.L_75 - .L_74)
.L_74:
        /*003c*/ 	.word	0x00000000
        /*0040*/ 	.short	0x0002
        /*0042*/ 	.short	0x0008
        /*0044*/ 	.byte	0x00, 0xf0, 0x11, 0x00


	//----- nvinfo : EIATTR_KPARAM_INFO
	.align		4
.L_75:
        /*0048*/ 	.byte	0x04, 0x17
        /*004a*/ 	.short	(.L_77 - .L_76)
.L_76:
        /*004c*/ 	.word	0x00000000
        /*0050*/ 	.short	0x0001
        /*0052*/ 	.short	0x0004
        /*0054*/ 	.byte	0x00, 0xf0, 0x11, 0x00


	//----- nvinfo : EIATTR_KPARAM_INFO
	.align		4
.L_77:
        /*0058*/ 	.byte	0x04, 0x17
        /*005a*/ 	.short	(.L_79 - .L_78)
.L_78:
        /*005c*/ 	.word	0x00000000
        /*0060*/ 	.short	0x0000
        /*0062*/ 	.short	0x0000
        /*0064*/ 	.byte	0x00, 0xf0, 0x11, 0x00


	//----- nvinfo : EIATTR_SPARSE_MMA_MASK
	.align		4
.L_79:
        /*0068*/ 	.byte	0x03, 0x50
        /*006a*/ 	.short	0x0000


	//----- nvinfo : EIATTR_MAXREG_COUNT
	.align		4
        /*006c*/ 	.byte	0x03, 0x1b
        /*006e*/ 	.short	0x00ff


	//----- nvinfo : EIATTR_MERCURY_ISA_VERSION
	.align		4
        /*0070*/ 	.byte	0x03, 0x5f
        /*0072*/ 	.short	0x0101


	//----- nvinfo : EIATTR_VRC_CTA_INIT_COUNT
	.align		4
        /*0074*/ 	.byte	0x02, 0x4a
	.zero		1
	.zero		1


	//----- nvinfo : EIATTR_EXIT_INSTR_OFFSETS
	.align		4
        /*0078*/ 	.byte	0x04, 0x1c
        /*007a*/ 	.short	(.L_81 - .L_80)


	//   ....[0]....
.L_80:
        /*007c*/ 	.word	0x00000080


	//   ....[1]....
        /*0080*/ 	.word	0x00001c00


	//----- nvinfo : EIATTR_CRS_STACK_SIZE
	.align		4
.L_81:
        /*0084*/ 	.byte	0x04, 0x1e
        /*0086*/ 	.short	(.L_83 - .L_82)
.L_82:
        /*0088*/ 	.word	0x00000000


	//----- nvinfo : EIATTR_CBANK_PARAM_SIZE
	.align		4
.L_83:
        /*008c*/ 	.byte	0x03, 0x19
        /*008e*/ 	.short	0x0028


	//----- nvinfo : EIATTR_PARAM_CBANK
	.align		4
        /*0090*/ 	.byte	0x04, 0x0a
        /*0092*/ 	.short	(.L_85 - .L_84)
	.align		4
.L_84:
        /*0094*/ 	.word	index@(.nv.constant0._Z22k_all_against_one_rmsdjjjPKfPfS0_)
        /*0098*/ 	.short	0x0380
        /*009a*/ 	.short	0x0028


	//----- nvinfo : EIATTR_SW_WAR
	.align		4
.L_85:
        /*009c*/ 	.byte	0x04, 0x36
        /*009e*/ 	.short	(.L_87 - .L_86)
.L_86:
        /*00a0*/ 	.word	0x00000008
.L_87:


//--------------------- .nv.info._Z14k_precompute_GjjPfS_Pi --------------------------
	.section	.nv.info._Z14k_precompute_GjjPfS_Pi,"",@"SHT_CUDA_INFO"
	.sectionflags	@""
	.align	4


	//----- nvinfo : EIATTR_CUDA_API_VERSION
	.align		4
        /*0000*/ 	.byte	0x04, 0x37
        /*0002*/ 	.short	(.L_89 - .L_88)
.L_88:
        /*0004*/ 	.word	0x00000082


	//----- nvinfo : EIATTR_KPARAM_INFO
	.align		4
.L_89:
        /*0008*/ 	.byte	0x04, 0x17
        /*000a*/ 	.short	(.L_91 - .L_90)
.L_90:
        /*000c*/ 	.word	0x00000000
        /*0010*/ 	.short	0x0004
        /*0012*/ 	.short	0x0018
        /*0014*/ 	.byte	0x00, 0xf5, 0x21, 0x00


	//----- nvinfo : EIATTR_KPARAM_INFO
	.align		4
.L_91:
        /*0018*/ 	.byte	0x04, 0x17
        /*001a*/ 	.short	(.L_93 - .L_92)
.L_92:
        /*001c*/ 	.word	0x00000000
        /*0020*/ 	.short	0x0003
        /*0022*/ 	.short	0x0010
        /*0024*/ 	.byte	0x00, 0xf5, 0x21, 0x00


	//----- nvinfo : EIATTR_KPARAM_INFO
	.align		4
.L_93:
        /*0028*/ 	.byte	0x04, 0x17
        /*002a*/ 	.short	(.L_95 - .L_94)
.L_94:
        /*002c*/ 	.word	0x00000000
        /*0030*/ 	.short	0x0002
        /*0032*/ 	.short	0x0008
        /*0034*/ 	.byte	0x00, 0xf5, 0x21, 0x00


	//----- nvinfo : EIATTR_KPARAM_INFO
	.align		4
.L_95:
        /*0038*/ 	.byte	0x04, 0x17
        /*003a*/ 	.short	(.L_97 - .L_96)
.L_96:
        /*003c*/ 	.word	0x00000000
        /*0040*/ 	.short	0x0001
        /*0042*/ 	.short	0x0004
        /*0044*/ 	.byte	0x00, 0xf0, 0x11, 0x00


	//----- nvinfo : EIATTR_KPARAM_INFO
	.align		4
.L_97:
        /*0048*/ 	.byte	0x04, 0x17
        /*004a*/ 	.short	(.L_99 - .L_98)
.L_98:
        /*004c*/ 	.word	0x00000000
        /*0050*/ 	.short	0x0000
        /*0052*/ 	.short	0x0000
        /*0054*/ 	.byte	0x00, 0xf0, 0x11, 0x00


	//----- nvinfo : EIATTR_SPARSE_MMA_MASK
	.align		4
.L_99:
        /*0058*/ 	.byte	0x03, 0x50
        /*005a*/ 	.short	0x0000


	//----- nvinfo : EIATTR_MAXREG_COUNT
	.align		4
        /*005c*/ 	.byte	0x03, 0x1b
        /*005e*/ 	.short	0x00ff


	//----- nvinfo : EIATTR_MERCURY_ISA_VERSION
	.align		4
        /*0060*/ 	.byte	0x03, 0x5f
        /*0062*/ 	.short	0x0101


	//----- nvinfo : EIATTR_VRC_CTA_INIT_COUNT
	.align		4
        /*0064*/ 	.byte	0x02, 0x4a
	.zero		1
	.zero		1


	//----- nvinfo : EIATTR_EXIT_INSTR_OFFSETS
	.align		4
        /*0068*/ 	.byte	0x04, 0x1c
        /*006a*/ 	.short	(.L_101 - .L_100)


	//   ....[0]....
.L_100:
        /*006c*/ 	.word	0x00000090


	//   ....[1]....
        /*0070*/ 	.word	0x00000c90


	//----- nvinfo : EIATTR_CBANK_PARAM_SIZE
	.align		4
.L_101:
        /*0074*/ 	.byte	0x03, 0x19
        /*0076*/ 	.short	0x0020


	//----- nvinfo : EIATTR_PARAM_CBANK
	.align		4
        /*0078*/ 	.byte	0x04, 0x0a
        /*007a*/ 	.short	(.L_103 - .L_102)
	.align		4
.L_102:
        /*007c*/ 	.word	index@(.nv.constant0._Z14k_precompute_GjjPfS_Pi)
        /*0080*/ 	.short	0x0380
        /*0082*/ 	.short	0x0020


	//----- nvinfo : EIATTR_SW_WAR
	.align		4
.L_103:
        /*0084*/ 	.byte	0x04, 0x36
        /*0086*/ 	.short	(.L_105 - .L_104)
.L_104:
        /*0088*/ 	.word	0x00000008
.L_105:


//--------------------- .nv.info._Z19k_center_conformersjjPfPi --------------------------
	.section	.nv.info._Z19k_center_conformersjjPfPi,"",@"SHT_CUDA_INFO"
	.sectionflags	@""
	.align	4


	//----- nvinfo : EIATTR_CUDA_API_VERSION
	.align		4
        /*0000*/ 	.byte	0x04, 0x37
        /*0002*/ 	.short	(.L_107 - .L_106)
.L_106:
        /*0004*/ 	.word	0x00000082


	//----- nvinfo : EIATTR_KPARAM_INFO
	.align		4
.L_107:
        /*0008*/ 	.byte	0x04, 0x17
        /*000a*/ 	.short	(.L_109 - .L_108)
.L_108:
        /*000c*/ 	.word	0x00000000
        /*0010*/ 	.short	0x0003
        /*0012*/ 	.short	0x0010
        /*0014*/ 	.byte	0x00, 0xf5, 0x21, 0x00


	//----- nvinfo : EIATTR_KPARAM_INFO
	.align		4
.L_109:
        /*0018*/ 	.byte	0x04, 0x17
        /*001a*/ 	.short	(.L_111 - .L_110)
.L_110:
        /*001c*/ 	.word	0x00000000
        /*0020*/ 	.short	0x0002
        /*0022*/ 	.short	0x0008
        /*0024*/ 	.byte	0x00, 0xf5, 0x21, 0x00


	//----- nvinfo : EIATTR_KPARAM_INFO
	.align		4
.L_111:
        /*0028*/ 	.byte	0x04, 0x17
        /*002a*/ 	.short	(.L_113 - .L_112)
.L_112:
        /*002c*/ 	.word	0x00000000
        /*0030*/ 	.short	0x0001
        /*0032*/ 	.short	0x0004
        /*0034*/ 	.byte	0x00, 0xf0, 0x11, 0x00


	//----- nvinfo : EIATTR_KPARAM_INFO
	.align		4
.L_113:
        /*0038*/ 	.byte	0x04, 0x17
        /*003a*/ 	.short	(.L_115 - .L_114)
.L_114:
        /*003c*/ 	.word	0x00000000
        /*0040*/ 	.short	0x0000
        /*0042*/ 	.short	0x0000
        /*0044*/ 	.byte	0x00, 0xf0, 0x11, 0x00


	//----- nvinfo : EIATTR_SPARSE_MMA_MASK
	.align		4
.L_115:
        /*0048*/ 	.byte	0x03, 0x50
        /*004a*/ 	.short	0x0000


	//----- nvinfo : EIATTR_MAXREG_COUNT
	.align		4
        /*004c*/ 	.byte	0x03, 0x1b
        /*004e*/ 	.short	0x00ff


	//----- nvinfo : EIATTR_MERCURY_ISA_VERSION
	.align		4
        /*0050*/ 	.byte	0x03, 0x5f
        /*0052*/ 	.short	0x0101


	//----- nvinfo : EIATTR_VRC_CTA_INIT_COUNT
	.align		4
        /*0054*/ 	.byte	0x02, 0x4a
	.zero		1
	.zero		1


	//----- nvinfo : EIATTR_EXIT_INSTR_OFFSETS
	.align		4
        /*0058*/ 	.byte	0x04, 0x1c
        /*005a*/ 	.short	(.L_117 - .L_116)


	//   ....[0]....
.L_116:
        /*005c*/ 	.word	0x00000090


	//   ....[1]....
        /*0060*/ 	.word	0x000016d0


	//   ....[2]....
        /*0064*/ 	.word	0x000020d0


	//   ....[3]....
        /*0068*/ 	.word	0x00002520


	//   ....[4]....
        /*006c*/ 	.word	0x00002780


	//   ....[5]....
        /*0070*/ 	.word	0x00002890


	//----- nvinfo : EIATTR_CRS_STACK_SIZE
	.align		4
.L_117:
        /*0074*/ 	.byte	0x04, 0x1e
        /*0076*/ 	.short	(.L_119 - .L_118)
.L_118:
        /*0078*/ 	.word	0x00000000


	//----- nvinfo : EIATTR_CBANK_PARAM_SIZE
	.align		4
.L_119:
        /*007c*/ 	.byte	0x03, 0x19
        /*007e*/ 	.short	0x0018


	//----- nvinfo : EIATTR_PARAM_CBANK
	.align		4
        /*0080*/ 	.byte	0x04, 0x0a
        /*0082*/ 	.short	(.L_121 - .L_120)
	.align		4
.L_120:
        /*0084*/ 	.word	index@(.nv.constant0._Z19k_center_conformersjjPfPi)
        /*0088*/ 	.short	0x0380
        /*008a*/ 	.short	0x0018


	//----- nvinfo : EIATTR_SW_WAR
	.align		4
.L_121:
        /*008c*/ 	.byte	0x04, 0x36
        /*008e*/ 	.short	(.L_123 - .L_122)
.L_122:
        /*0090*/ 	.word	0x00000008
.L_123:


//--------------------- .nv.info._Z12k_rotate_alljjPfS_ --------------------------
	.section	.nv.info._Z12k_rotate_alljjPfS_,"",@"SHT_CUDA_INFO"
	.sectionflags	@""
	.align	4


	//----- nvinfo : EIATTR_CUDA_API_VERSION
	.align		4
        /*0000*/ 	.byte	0x04, 0x37
        /*0002*/ 	.short	(.L_125 - .L_124)
.L_124:
        /*0004*/ 	.word	0x00000082


	//----- nvinfo : EIATTR_KPARAM_INFO
	.align		4
.L_125:
        /*0008*/ 	.byte	0x04, 0x17
        /*000a*/ 	.short	(.L_127 - .L_126)
.L_126:
        /*000c*/ 	.word	0x00000000
        /*0010*/ 	.short	0x0003
        /*0012*/ 	.short	0x0010
        /*0014*/ 	.byte	0x00, 0xf5, 0x21, 0x00


	//----- nvinfo : EIATTR_KPARAM_INFO
	.align		4
.L_127:
        /*0018*/ 	.byte	0x04, 0x17
        /*001a*/ 	.short	(.L_129 - .L_128)
.L_128:
        /*001c*/ 	.word	0x00000000
        /*0020*/ 	.short	0x0002
        /*0022*/ 	.short	0x0008
        /*0024*/ 	.byte	0x00, 0xf5, 0x21, 0x00


	//----- nvinfo : EIATTR_KPARAM_INFO
	.align		4
.L_129:
        /*0028*/ 	.byte	0x04, 0x17
        /*002a*/ 	.short	(.L_131 - .L_130)
.L_130:
        /*002c*/ 	.word	0x00000000
        /*0030*/ 	.short	0x0001
        /*0032*/ 	.short	0x0004
        /*0034*/ 	.byte	0x00, 0xf0, 0x11, 0x00


	//----- nvinfo : EIATTR_KPARAM_INFO
	.align		4
.L_131:
        /*0038*/ 	.byte	0x04, 0x17
        /*003a*/ 	.short	(.L_133 - .L_132)
.L_132:
        /*003c*/ 	.word	0x00000000
        /*0040*/ 	.short	0x0000
        /*0042*/ 	.short	0x0000
        /*0044*/ 	.byte	0x00, 0xf0, 0x11, 0x00


	//----- nvinfo : EIATTR_SPARSE_MMA_MASK
	.align		4
.L_133:
        /*0048*/ 	.byte	0x03, 0x50
        /*004a*/ 	.short	0x0000


	//----- nvinfo : EIATTR_MAXREG_COUNT
	.align		4
        /*004c*/ 	.byte	0x03, 0x1b
        /*004e*/ 	.short	0x00ff


	//----- nvinfo : EIATTR_MERCURY_ISA_VERSION
	.align		4
        /*0050*/ 	.byte	0x03, 0x5f
        /*0052*/ 	.short	0x0101


	//----- nvinfo : EIATTR_VRC_CTA_INIT_COUNT
	.align		4
        /*0054*/ 	.byte	0x02, 0x4a
	.zero		1
	.zero		1


	//----- nvinfo : EIATTR_EXIT_INSTR_OFFSETS
	.align		4
        /*0058*/ 	.byte	0x04, 0x1c
        /*005a*/ 	.short	(.L_135 - .L_134)


	//   ....[0]....
.L_134:
        /*005c*/ 	.word	0x00000090


	//   ....[1]....
        /*0060*/ 	.word	0x00000c30


	//   ....[2]....
        /*0064*/ 	.word	0x000010a0


	//   ....[3]....
        /*0068*/ 	.word	0x000012a0


	//----- nvinfo : EIATTR_CBANK_PARAM_SIZE
	.align		4
.L_135:
        /*006c*/ 	.byte	0x03, 0x19
        /*006e*/ 	.short	0x0018


	//----- nvinfo : EIATTR_PARAM_CBANK
	.align		4
        /*0070*/ 	.byte	0x04, 0x0a
        /*0072*/ 	.short	(.L_137 - .L_136)
	.align		4
.L_136:
        /*0074*/ 	.word	index@(.nv.constant0._Z12k_rotate_alljjPfS_)
        /*0078*/ 	.short	0x0380
        /*007a*/ 	.short	0x0018


	//----- nvinfo : EIATTR_SW_WAR
	.align		4
.L_137:
        /*007c*/ 	.byte	0x04, 0x36
        /*007e*/ 	.short	(.L_139 - .L_138)
.L_138:
        /*0080*/ 	.word	0x00000008
.L_139:


//--------------------- .nv.callgraph             --------------------------
	.section	.nv.callgraph,"",@"SHT_CUDA_CALLGRAPH"
	.align	4
	.sectionentsize	8
	.align		4
        /*0000*/ 	.word	0x00000000
	.align		4
        /*0004*/ 	.word	0xffffffff
	.align		4
        /*0008*/ 	.word	0x00000000
	.align		4
        /*000c*/ 	.word	0xfffffffe
	.align		4
        /*0010*/ 	.word	0x00000000
	.align		4
        /*0014*/ 	.word	0xfffffffd
	.align		4
        /*0018*/ 	.word	0x00000000
	.align		4
        /*001c*/ 	.word	0xfffffffc


//--------------------- .text._Z24k_all_against_one_lprmsdjjjPKfPfS1_PKi --------------------------
	.section	.text._Z24k_all_against_one_lprmsdjjjPKfPfS1_PKi,"ax",@progbits
	.align	128
.text._Z24k_all_against_one_lprmsdjjjPKfPfS1_PKi:
        .type           _Z24k_all_against_one_lprmsdjjjPKfPfS1_PKi,@function
        .size           _Z24k_all_against_one_lprmsdjjjPKfPfS1_PKi,(.L_x_94 - _Z24k_all_against_one_lprmsdjjjPKfPfS1_PKi)
        .other          _Z24k_all_against_one_lprmsdjjjPKfPfS1_PKi,@"STO_CUDA_ENTRY STV_DEFAULT"
_Z24k_all_against_one_lprmsdjjjPKfPfS1_PKi:
[----:B------:R-:W-:Y:S01]  /*0000*/  LDC R1, c[0x0][0x37c] ;  /* 0x0000df00ff017b82 */ /* 0x000fe20000000800 */
[----:B------:R-:W0:Y:S07]  /*0010*/  S2R R31, SR_TID.X ;  /* 0x00000000001f7919 */ /* 0x000e2e0000002100 */
[----:B------:R-:W1:Y:S01]  /*0020*/  S2UR UR5, SR_CTAID.X ;  /* 0x00000000000579c3 */ /* 0x000e620000002500 */
[----:B------:R-:W1:Y:S01]  /*0030*/  LDCU UR4, c[0x0][0x360] ;  /* 0x00006c00ff0477ac */ /* 0x000e620008000800 */
[----:B------:R-:W2:Y:S02]  /*0040*/  LDCU UR6, c[0x0][0x384] ;  /* 0x00007080ff0677ac */ /* 0x000ea40008000800 */
[----:B--2---:R-:W-:Y:S01]  /*0050*/  MOV R30, UR6 ;  /* 0x00000006001e7c02 */ /* 0x004fe20008000f00 */
[----:B-1----:R-:W-:-:S06]  /*0060*/  UIMAD UR4, UR4, UR5, URZ ;  /* 0x00000005040472a4 */ /* 0x002fcc000f8e02ff */
[----:B0-----:R-:W-:-:S04]  /*0070*/  IADD3 R5, PT, PT, R31, UR4, RZ ;  /* 0x000000041f057c10 */ /* 0x001fc8000fffe0ff */
[----:B------:R-:W-:-:S13]  /*0080*/  ISETP.GE.U32.AND P0, PT, R5, R30, PT ;  /* 0x0000001e0500720c */ /* 0x000fda0003f06070 */
[----:B------:R-:W-:Y:S05]  /*0090*/  @P0 EXIT ;  /* 0x000000000000094d */ /* 0x000fea0003800000 */
[----:B------:R-:W0:Y:S01]  /*00a0*/  LDC R29, c[0x0][0x388] ;  /* 0x0000e200ff1d7b82 */ /* 0x000e220000000800 */
[----:B------:R-:W1:Y:S01]  /*00b0*/  LDCU.64 UR8, c[0x0][0x358] ;  /* 0x00006b00ff0877ac */ /* 0x000e620008000a00 */
[----:B------:R-:W2:Y:S06]  /*00c0*/  LDCU UR5, c[0x0][0x380] ;  /* 0x00007000ff0577ac */ /* 0x000eac0008000800 */
[----:B------:R-:W0:Y:S02]  /*00d0*/  LDC.64 R10, c[0x0][0x3a0] ;  /* 0x0000e800ff0a7b82 */ /* 0x000e240000000a00 */
[----:B0-----:R-:W-:-:S04]  /*00e0*/  IMAD.WIDE.U32 R6, R29, 0x4, R10 ;  /* 0x000000041d067825 */ /* 0x001fc800078e000a */
[----:B------:R-:W-:Y:S01]  /*00f0*/  IMAD.WIDE.U32 R10, R5, 0x4, R10 ;  /* 0x00000004050a7825 */ /* 0x000fe200078e000a */
[----:B--2---:R-:W-:Y:S01]  /*0100*/  UISETP.NE.AND UP0, UPT, UR5, URZ, UPT ;  /* 0x000000ff0500728c */ /* 0x004fe2000bf05270 */
[----:B-1----:R0:W5:Y:S04]  /*0110*/  LDG.E R0, desc[UR8][R6.64] ;  /* 0x0000000806007981 */ /* 0x002168000c1e1900 */
[----:B------:R1:W5:Y:S01]  /*0120*/  LDG.E R4, desc[UR8][R10.64] ;  /* 0x000000080a047981 */ /* 0x000362000c1e1900 */
[----:B------:R-:W-:Y:S02]  /*0130*/  CS2R R2, SRZ ;  /* 0x0000000000027805 */ /* 0x000fe4000001ff00 */
[----:B------:R-:W-:Y:S02]  /*0140*/  CS2R R16, SRZ ;  /* 0x0000000000107805 */ /* 0x000fe4000001ff00 */
[----:B------:R-:W-:-:S02]  /*0150*/  CS2R R18, SRZ ;  /* 0x0000000000127805 */ /* 0x000fc4000001ff00 */
[----:B------:R-:W-:Y:S02]  /*0160*/  CS2R R20, SRZ ;  /* 0x0000000000147805 */ /* 0x000fe4000001ff00 */
[----:B------:R-:W-:Y:S02]  /*0170*/  CS2R R22, SRZ ;  /* 0x0000000000167805 */ /* 0x000fe4000001ff00 */
[----:B------:R-:W-:Y:S02]  /*0180*/  CS2R R8, SRZ ;  /* 0x0000000000087805 */ /* 0x000fe4000001ff00 */
[----:B------:R-:W-:Y:S02]  /*0190*/  CS2R R14, SRZ ;  /* 0x00000000000e7805 */ /* 0x000fe4000001ff00 */
[----:B0-----:R-:W-:Y:S02]  /*01a0*/  CS2R R6, SRZ ;  /* 0x0000000000067805 */ /* 0x001fe4000001ff00 */
[----:B------:R-:W-:Y:S01]  /*01b0*/  CS2R R24, SRZ ;  /* 0x0000000000187805 */ /* 0x000fe2000001ff00 */
[----:B-1----:R-:W-:Y:S06]  /*01c0*/  BRA.U !UP0, `(.L_x_0) ;  /* 0x0000000d081c7547 */ /* 0x002fec000b800000 */
[----:B------:R-:W-:Y:S01]  /*01d0*/  UISETP.NE.AND UP0, UPT, UR5, 0x1, UPT ;  /* 0x000000010500788c */ /* 0x000fe2000bf05270 */
[----:B------:R-:W-:Y:S01]  /*01e0*/  HFMA2 R13, -RZ, RZ, 0, 0 ;  /* 0x00000000ff0d7431 */ /* 0x000fe200000001ff */
[----:B------:R-:W-:Y:S02]  /*01f0*/  CS2R R24, SRZ ;  /* 0x0000000000187805 */ /* 0x000fe4000001ff00 */
[----:B------:R-:W-:Y:S02]  /*0200*/  CS2R R6, SRZ ;  /* 0x0000000000067805 */ /* 0x000fe4000001ff00 */
[----:B------:R-:W-:Y:S02]  /*0210*/  CS2R R14, SRZ ;  /* 0x00000000000e7805 */ /* 0x000fe4000001ff00 */
[----:B------:R-:W-:Y:S02]  /*0220*/  CS2R R8, SRZ ;  /* 0x0000000000087805 */ /* 0x000fe4000001ff00 */
[----:B------:R-:W-:-:S02]  /*0230*/  CS2R R22, SRZ ;  /* 0x0000000000167805 */ /* 0x000fc4000001ff00 */
[----:B------:R-:W-:Y:S02]  /*0240*/  CS2R R20, SRZ ;  /* 0x0000000000147805 */ /* 0x000fe4000001ff00 */
[----:B------:R-:W-:Y:S02]  /*0250*/  CS2R R18, SRZ ;  /* 0x0000000000127805 */ /* 0x000fe4000001ff00 */
[----:B------:R-:W-:Y:S02]  /*0260*/  CS2R R16, SRZ ;  /* 0x0000000000107805 */ /* 0x000fe4000001ff00 */
[----:B------:R-:W-:Y:S01]  /*0270*/  CS2R R26, SRZ ;  /* 0x00000000001a7805 */ /* 0x000fe2000001ff00 */
[----:B------:R-:W-:Y:S06]  /*0280*/  BRA.U !UP0, `(.L_x_1) ;  /* 0x0000000508f07547 */ /* 0x000fec000b800000 */
[----:B------:R-:W0:Y:S01]  /*0290*/  LDCU.64 UR6, c[0x0][0x3a8] ;  /* 0x00007500ff0677ac */ /* 0x000e220008000a00 */
[----:B------:R-:W1:Y:S01]  /*02a0*/  LDC R2, c[0x0][0x388] ;  /* 0x0000e200ff027b82 */ /* 0x000e620000000800 */
[CC--:B------:R-:W-:Y:S01]  /*02b0*/  LEA R10, R30.reuse, R29.reuse, 0x2 ;  /* 0x0000001d1e0a7211 */ /* 0x0c0fe200078e10ff */
[C-C-:B------:R-:W-:Y:S01]  /*02c0*/  IMAD R11, R30.reuse, 0x5, R29.reuse ;  /* 0x000000051e0b7824 */ /* 0x140fe200078e021d */
[----:B------:R-:W-:Y:S01]  /*02d0*/  ULOP3.LUT UR5, UR5, 0xfffffffe, URZ, 0xc0, !UPT ;  /* 0xfffffffe05057892 */ /* 0x000fe2000f8ec0ff */
[C---:B------:R-:W-:Y:S01]  /*02e0*/  IMAD R12, R30.reuse, 0x3, R29 ;  /* 0x000000031e0c7824 */ /* 0x040fe200078e021d */
[CC--:B------:R-:W-:Y:S01]  /*02f0*/  IADD3 R13, PT, PT, R30.reuse, R29.reuse, RZ ;  /* 0x0000001d1e0d7210 */ /* 0x0c0fe20007ffe0ff */
[C-C-:B------:R-:W-:Y:S01]  /*0300*/  IMAD R48, R30.reuse, 0x5, R5.reuse ;  /* 0x000000051e307824 */ /* 0x140fe200078e0205 */
[C---:B------:R-:W-:Y:S01]  /*0310*/  LEA R46, R30.reuse, R29, 0x1 ;  /* 0x0000001d1e2e7211 */ /* 0x040fe200078e08ff */
[C---:B------:R-:W-:Y:S01]  /*0320*/  IMAD R49, R30.reuse, 0x3, R5 ;  /* 0x000000031e317824 */ /* 0x040fe200078e0205 */
[----:B------:R-:W-:-:S02]  /*0330*/  LEA R47, R30, R5, 0x2 ;  /* 0x000000051e2f7211 */ /* 0x000fc400078e10ff */
[----:B------:R-:W-:Y:S02]  /*0340*/  CS2R R24, SRZ ;  /* 0x0000000000187805 */ /* 0x000fe4000001ff00 */
[C---:B------:R-:W-:Y:S02]  /*0350*/  LEA R50, R30.reuse, R5, 0x1 ;  /* 0x000000051e327211 */ /* 0x040fe400078e08ff */
[----:B------:R-:W-:Y:S01]  /*0360*/  IADD3 R3, PT, PT, R30, UR4, R31 ;  /* 0x000000041e037c10 */ /* 0x000fe2000fffe01f */
[----:B------:R-:W-:Y:S02]  /*0370*/  UIADD3 UR4, UPT, UPT, -UR5, URZ, URZ ;  /* 0x000000ff05047290 */ /* 0x000fe4000fffe1ff */
[----:B0-----:R-:W-:-:S04]  /*0380*/  UIADD3 UR6, UP0, UPT, UR6, 0x4, URZ ;  /* 0x0000000406067890 */ /* 0x001fc8000ff1e0ff */
[----:B------:R-:W-:Y:S02]  /*0390*/  UIADD3.X UR7, UPT, UPT, URZ, UR7, URZ, UP0, !UPT ;  /* 0x00000007ff077290 */ /* 0x000fe400087fe4ff */
[----:B------:R-:W-:-:S04]  /*03a0*/  MOV R28, UR6 ;  /* 0x00000006001c7c02 */ /* 0x000fc80008000f00 */
[----:B------:R-:W-:-:S07]  /*03b0*/  MOV R29, UR7 ;  /* 0x00000007001d7c02 */ /* 0x000fce0008000f00 */
.L_x_4:
[----:B------:R-:W2:Y:S04]  /*03c0*/  LDG.E R31, desc[UR8][R28.64+-0x4] ;  /* 0xfffffc081c1f7981 */ /* 0x000ea8000c1e1900 */
[----:B------:R-:W3:Y:S01]  /*03d0*/  LDG.E R30, desc[UR8][R28.64] ;  /* 0x000000081c1e7981 */ /* 0x000ee2000c1e1900 */
[----:B--2---:R-:W-:Y:S02]  /*03e0*/  ISETP.NE.AND P0, PT, R31, 0x1, PT ;  /* 0x000000011f00780c */ /* 0x004fe40003f05270 */
[----:B---3--:R-:W-:-:S11]  /*03f0*/  ISETP.NE.AND P1, PT, R30, 0x1, PT ;  /* 0x000000011e00780c */ /* 0x008fd60003f25270 */
[----:B------:R-:W-:Y:S05]  /*0400*/  @P0 BRA `(.L_x_2) ;  /* 0x0000000000a00947 */ /* 0x000fea0003800000 */
[----:B------:R-:W0:Y:S02]  /*0410*/  LDC.64 R30, c[0x0][0x390] ;  /* 0x0000e400ff1e7b82 */ /* 0x000e240000000a00 */
[----:B0-----:R-:W-:-:S04]  /*0420*/  IMAD.WIDE.U32 R44, R5, 0x4, R30 ;  /* 0x00000004052c7825 */ /* 0x001fc800078e001e */
[--C-:B-1----:R-:W-:Y:S01]  /*0430*/  IMAD.WIDE.U32 R40, R2, 0x4, R30.reuse ;  /* 0x0000000402287825 */ /* 0x102fe200078e001e */
[----:B------:R-:W2:Y:S03]  /*0440*/  LDG.E R43, desc[UR8][R44.64] ;  /* 0x000000082c2b7981 */ /* 0x000ea6000c1e1900 */
[--C-:B------:R-:W-:Y:S01]  /*0450*/  IMAD.WIDE.U32 R36, R13, 0x4, R30.reuse ;  /* 0x000000040d247825 */ /* 0x100fe200078e001e */
[----:B------:R-:W2:Y:S03]  /*0460*/  LDG.E R52, desc[UR8][R40.64] ;  /* 0x0000000828347981 */ /* 0x000ea6000c1e1900 */
[--C-:B------:R-:W-:Y:S02]  /*0470*/  IMAD.WIDE.U32 R34, R3, 0x4, R30.reuse ;  /* 0x0000000403227825 */ /* 0x100fe400078e001e */
[----:B------:R-:W3:Y:S02]  /*0480*/  LDG.E R36, desc[UR8][R36.64] ;  /* 0x0000000824247981 */ /* 0x000ee4000c1e1900 */
[----:B------:R-:W-:-:S02]  /*0490*/  IMAD.WIDE.U32 R38, R50, 0x4, R30 ;  /* 0x0000000432267825 */ /* 0x000fc400078e001e */
[----:B------:R-:W4:Y:S02]  /*04a0*/  LDG.E R42, desc[UR8][R34.64] ;  /* 0x00000008222a7981 */ /* 0x000f24000c1e1900 */
[----:B------:R-:W-:Y:S02]  /*04b0*/  IMAD.WIDE.U32 R30, R46, 0x4, R30 ;  /* 0x000000042e1e7825 */ /* 0x000fe400078e001e */
[----:B------:R4:W4:Y:S04]  /*04c0*/  LDG.E R51, desc[UR8][R38.64] ;  /* 0x0000000826337981 */ /* 0x000928000c1e1900 */
[----:B------:R0:W4:Y:S01]  /*04d0*/  LDG.E R53, desc[UR8][R30.64] ;  /* 0x000000081e357981 */ /* 0x000122000c1e1900 */
[----:B--2---:R-:W-:-:S06]  /*04e0*/  FMUL R32, R43, R52 ;  /* 0x000000342b207220 */ /* 0x004fcc0000400000 */
[----:B------:R-:W1:Y:S01]  /*04f0*/  F2F.F64.F32 R32, R32 ;  /* 0x0000002000207310 */ /* 0x000e620000201800 */
[-C--:B---3--:R-:W-:Y:S01]  /*0500*/  FMUL R44, R43, R36.reuse ;  /* 0x000000242b2c7220 */ /* 0x088fe20000400000 */
[C---:B----4-:R-:W-:Y:S01]  /*0510*/  FMUL R38, R42.reuse, R36 ;  /* 0x000000242a267220 */ /* 0x050fe20000400000 */
[C---:B------:R-:W-:Y:S01]  /*0520*/  FMUL R40, R42.reuse, R52 ;  /* 0x000000342a287220 */ /* 0x040fe20000400000 */
[C---:B0-----:R-:W-:Y:S01]  /*0530*/  FMUL R30, R51.reuse, R36 ;  /* 0x00000024331e7220 */ /* 0x041fe20000400000 */
[----:B------:R-:W-:Y:S01]  /*0540*/  FMUL R52, R51, R52 ;  /* 0x0000003433347220 */ /* 0x000fe20000400000 */
[-C--:B------:R-:W-:Y:S01]  /*0550*/  FMUL R43, R43, R53.reuse ;  /* 0x000000352b2b7220 */ /* 0x080fe20000400000 */
[-C--:B------:R-:W-:Y:S01]  /*0560*/  FMUL R36, R42, R53.reuse ;  /* 0x000000352a247220 */ /* 0x080fe20000400000 */
[----:B------:R-:W-:Y:S01]  /*0570*/  FMUL R51, R51, R53 ;  /* 0x0000003533337220 */ /* 0x000fe20000400000 */
[----:B------:R-:W0:Y:S01]  /*0580*/  F2F.F64.F32 R40, R40 ;  /* 0x0000002800287310 */ /* 0x000e220000201800 */
[----:B-1----:R-:W-:-:S07]  /*0590*/  DADD R14, R14, R32 ;  /* 0x000000000e0e7229 */ /* 0x002fce0000000020 */
[----:B------:R-:W1:Y:S08]  /*05a0*/  F2F.F64.F32 R34, R52 ;  /* 0x0000003400227310 */ /* 0x000e700000201800 */
[----:B------:R-:W2:Y:S08]  /*05b0*/  F2F.F64.F32 R44, R44 ;  /* 0x0000002c002c7310 */ /* 0x000eb00000201800 */
[----:B------:R-:W3:Y:S08]  /*05c0*/  F2F.F64.F32 R38, R38 ;  /* 0x0000002600267310 */ /* 0x000ef00000201800 */
[----:B------:R-:W4:Y:S08]  /*05d0*/  F2F.F64.F32 R30, R30 ;  /* 0x0000001e001e7310 */ /* 0x000f300000201800 */
[----:B------:R-:W4:Y:S08]  /*05e0*/  F2F.F64.F32 R42, R43 ;  /* 0x0000002b002a7310 */ /* 0x000f300000201800 */
[----:B------:R-:W4:Y:S08]  /*05f0*/  F2F.F64.F32 R36, R36 ;  /* 0x0000002400247310 */ /* 0x000f300000201800 */
[----:B------:R-:W4:Y:S01]  /*0600*/  F2F.F64.F32 R32, R51 ;  /* 0x0000003300207310 */ /* 0x000f220000201800 */
[----:B0-----:R-:W-:-:S02]  /*0610*/  DADD R20, R20, R40 ;  /* 0x0000000014147229 */ /* 0x001fc40000000028 */
[----:B-1----:R-:W-:Y:S02]  /*0620*/  DADD R26, R26, R34 ;  /* 0x000000001a1a7229 */ /* 0x002fe40000000022 */
[----:B--2---:R-:W-:Y:S02]  /*0630*/  DADD R8, R8, R44 ;  /* 0x0000000008087229 */ /* 0x004fe4000000002c */
[----:B---3--:R-:W-:Y:S02]  /*0640*/  DADD R18, R18, R38 ;  /* 0x0000000012127229 */ /* 0x008fe40000000026 */
[----:B----4-:R-:W-:Y:S02]  /*0650*/  DADD R6, R6, R30 ;  /* 0x0000000006067229 */ /* 0x010fe4000000001e */
[----:B------:R-:W-:Y:S02]  /*0660*/  DADD R22, R22, R42 ;  /* 0x0000000016167229 */ /* 0x000fe4000000002a */
[----:B------:R-:W-:-:S02]  /*0670*/  DADD R16, R16, R36 ;  /* 0x0000000010107229 */ /* 0x000fc40000000024 */
[----:B------:R-:W-:-:S11]  /*0680*/  DADD R24, R24, R32 ;  /* 0x0000000018187229 */ /* 0x000fd60000000020 */
.L_x_2:
[----:B------:R-:W-:Y:S05]  /*0690*/  @P1 BRA `(.L_x_3) ;  /* 0x0000000000a01947 */ /* 0x000fea0003800000 */
[----:B------:R-:W0:Y:S02]  /*06a0*/  LDC.64 R30, c[0x0][0x390] ;  /* 0x0000e400ff1e7b82 */ /* 0x000e240000000a00 */
[----:B0-----:R-:W-:-:S04]  /*06b0*/  IMAD.WIDE.U32 R34, R12, 0x4, R30 ;  /* 0x000000040c227825 */ /* 0x001fc800078e001e */
[--C-:B------:R-:W-:Y:S02]  /*06c0*/  IMAD.WIDE.U32 R52, R49, 0x4, R30.reuse ;  /* 0x0000000431347825 */ /* 0x100fe400078e001e */
[----:B------:R-:W2:Y:S02]  /*06d0*/  LDG.E R35, desc[UR8][R34.64] ;  /* 0x0000000822237981 */ /* 0x000ea4000c1e1900 */
[--C-:B------:R-:W-:Y:S02]  /*06e0*/  IMAD.WIDE.U32 R44, R48, 0x4, R30.reuse ;  /* 0x00000004302c7825 */ /* 0x100fe400078e001e */
[----:B------:R-:W2:Y:S02]  /*06f0*/  LDG.E R41, desc[UR8][R52.64] ;  /* 0x0000000834297981 */ /* 0x000ea4000c1e1900 */
[--C-:B------:R-:W-:Y:S02]  /*0700*/  IMAD.WIDE.U32 R36, R10, 0x4, R30.reuse ;  /* 0x000000040a247825 */ /* 0x100fe400078e001e */
[----:B------:R-:W3:Y:S02]  /*0710*/  LDG.E R44, desc[UR8][R44.64] ;  /* 0x000000082c2c7981 */ /* 0x000ee4000c1e1900 */
[----:B------:R-:W-:-:S02]  /*0720*/  IMAD.WIDE.U32 R32, R47, 0x4, R30 ;  /* 0x000000042f207825 */ /* 0x000fc400078e001e */
[----:B------:R-:W4:Y:S02]  /*0730*/  LDG.E R51, desc[UR8][R36.64] ;  /* 0x0000000824337981 */ /* 0x000f24000c1e1900 */
[----:B------:R-:W-:Y:S02]  /*0740*/  IMAD.WIDE.U32 R38, R11, 0x4, R30 ;  /* 0x000000040b267825 */ /* 0x000fe400078e001e */
[----:B------:R-:W4:Y:S04]  /*0750*/  LDG.E R40, desc[UR8][R32.64] ;  /* 0x0000000820287981 */ /* 0x000f28000c1e1900 */
[----:B------:R0:W4:Y:S01]  /*0760*/  LDG.E R45, desc[UR8][R38.64] ;  /* 0x00000008262d7981 */ /* 0x000122000c1e1900 */
[----:B--2---:R-:W-:-:S06]  /*0770*/  FMUL R42, R41, R35 ;  /* 0x00000023292a7220 */ /* 0x004fcc0000400000 */
[----:B------:R-:W2:Y:S01]  /*0780*/  F2F.F64.F32 R42, R42 ;  /* 0x0000002a002a7310 */ /* 0x000ea20000201800 */
[C---:B---3--:R-:W-:Y:S01]  /*0790*/  FMUL R52, R44.reuse, R35 ;  /* 0x000000232c347220 */ /* 0x048fe20000400000 */
[CC--:B----4-:R-:W-:Y:S01]  /*07a0*/  FMUL R34, R41.reuse, R51.reuse ;  /* 0x0000003329227220 */ /* 0x0d0fe20000400000 */
[----:B0-----:R-:W-:Y:S01]  /*07b0*/  FMUL R38, R44, R51 ;  /* 0x000000332c267220 */ /* 0x001fe20000400000 */
[C---:B------:R-:W-:Y:S01]  /*07c0*/  FMUL R30, R40.reuse, R35 ;  /* 0x00000023281e7220 */ /* 0x040fe20000400000 */
[----:B------:R-:W-:Y:S01]  /*07d0*/  FMUL R36, R40, R51 ;  /* 0x0000003328247220 */ /* 0x000fe20000400000 */
[-C--:B------:R-:W-:Y:S01]  /*07e0*/  FMUL R41, R41, R45.reuse ;  /* 0x0000002d29297220 */ /* 0x080fe20000400000 */
[-C--:B------:R-:W-:Y:S01]  /*07f0*/  FMUL R44, R44, R45.reuse ;  /* 0x0000002d2c2c7220 */ /* 0x080fe20000400000 */
[----:B------:R-:W-:Y:S02]  /*0800*/  FMUL R51, R40, R45 ;  /* 0x0000002d28337220 */ /* 0x000fe40000400000 */
[----:B------:R-:W0:Y:S01]  /*0810*/  F2F.F64.F32 R30, R30 ;  /* 0x0000001e001e7310 */ /* 0x000e220000201800 */
[----:B--2---:R-:W-:-:S07]  /*0820*/  DADD R14, R14, R42 ;  /* 0x000000000e0e7229 */ /* 0x004fce000000002a */
[----:B------:R-:W2:Y:S08]  /*0830*/  F2F.F64.F32 R32, R52 ;  /* 0x0000003400207310 */ /* 0x000eb00000201800 */
[----:B------:R-:W3:Y:S08]  /*0840*/  F2F.F64.F32 R34, R34 ;  /* 0x0000002200227310 */ /* 0x000ef00000201800 */
[----:B------:R-:W4:Y:S08]  /*0850*/  F2F.F64.F32 R36, R36 ;  /* 0x0000002400247310 */ /* 0x000f300000201800 */
[----:B------:R-:W1:Y:S08]  /*0860*/  F2F.F64.F32 R38, R38 ;  /* 0x0000002600267310 */ /* 0x000e700000201800 */
[----:B------:R-:W1:Y:S08]  /*0870*/  F2F.F64.F32 R40, R41 ;  /* 0x0000002900287310 */ /* 0x000e700000201800 */
[----:B------:R-:W1:Y:S08]  /*0880*/  F2F.F64.F32 R42, R51 ;  /* 0x00000033002a7310 */ /* 0x000e700000201800 */
[----:B------:R-:W1:Y:S01]  /*0890*/  F2F.F64.F32 R44, R44 ;  /* 0x0000002c002c7310 */ /* 0x000e620000201800 */
[----:B0-----:R-:W-:-:S02]  /*08a0*/  DADD R20, R20, R30 ;  /* 0x0000000014147229 */ /* 0x001fc4000000001e */
[----:B--2---:R-:W-:Y:S02]  /*08b0*/  DADD R26, R26, R32 ;  /* 0x000000001a1a7229 */ /* 0x004fe40000000020 */
[----:B---3--:R-:W-:Y:S02]  /*08c0*/  DADD R8, R8, R34 ;  /* 0x0000000008087229 */ /* 0x008fe40000000022 */
[----:B----4-:R-:W-:Y:S02]  /*08d0*/  DADD R18, R18, R36 ;  /* 0x0000000012127229 */ /* 0x010fe40000000024 */
[----:B-1----:R-:W-:Y:S02]  /*08e0*/  DADD R6, R6, R38 ;  /* 0x0000000006067229 */ /* 0x002fe40000000026 */
[----:B------:R-:W-:Y:S02]  /*08f0*/  DADD R22, R22, R40 ;  /* 0x0000000016167229 */ /* 0x000fe40000000028 */
[----:B------:R-:W-:-:S02]  /*0900*/  DADD R16, R16, R42 ;  /* 0x0000000010107229 */ /* 0x000fc4000000002a */
[----:B------:R-:W-:-:S11]  /*0910*/  DADD R24, R24, R44 ;  /* 0x0000000018187229 */ /* 0x000fd6000000002c */
.L_x_3:
[----:B------:R-:W0:Y:S01]  /*0920*/  LDC R30, c[0x0][0x384] ;  /* 0x0000e100ff1e7b82 */ /* 0x000e220000000800 */
[----:B------:R-:W-:Y:S01]  /*0930*/  UIADD3 UR4, UPT, UPT, UR4, 0x2, URZ ;  /* 0x0000000204047890 */ /* 0x000fe2000fffe0ff */
[----:B------:R-:W-:-:S03]  /*0940*/  IADD3 R28, P0, PT, R28, 0x8, RZ ;  /* 0x000000081c1c7810 */ /* 0x000fc60007f1e0ff */
[----:B------:R-:W-:Y:S01]  /*0950*/  UISETP.NE.AND UP0, UPT, UR4, URZ, UPT ;  /* 0x000000ff0400728c */ /* 0x000fe2000bf05270 */
[----:B------:R-:W-:Y:S01]  /*0960*/  IADD3.X R29, PT, PT, RZ, R29, RZ, P0, !PT ;  /* 0x0000001dff1d7210 */ /* 0x000fe200007fe4ff */
[C---:B0-----:R-:W-:Y:S02]  /*0970*/  IMAD R10, R30.reuse, 0x6, R10 ;  /* 0x000000061e0a7824 */ /* 0x041fe400078e020a */
[C---:B------:R-:W-:Y:S02]  /*0980*/  IMAD R11, R30.reuse, 0x6, R11 ;  /* 0x000000061e0b7824 */ /* 0x040fe400078e020b */
[C---:B------:R-:W-:Y:S02]  /*0990*/  IMAD R12, R30.reuse, 0x6, R12 ;  /* 0x000000061e0c7824 */ /* 0x040fe400078e020c */
[C---:B------:R-:W-:Y:S02]  /*09a0*/  IMAD R47, R30.reuse, 0x6, R47 ;  /* 0x000000061e2f7824 */ /* 0x040fe400078e022f */
[----:B------:R-:W-:-:S02]  /*09b0*/  IMAD R48, R30, 0x6, R48 ;  /* 0x000000061e307824 */ /* 0x000fc400078e0230 */
[C---:B------:R-:W-:Y:S02]  /*09c0*/  IMAD R49, R30.reuse, 0x6, R49 ;  /* 0x000000061e317824 */ /* 0x040fe400078e0231 */
[C---:B------:R-:W-:Y:S02]  /*09d0*/  IMAD R13, R30.reuse, 0x6, R13 ;  /* 0x000000061e0d7824 */ /* 0x040fe400078e020d */
[C---:B------:R-:W-:Y:S02]  /*09e0*/  IMAD R46, R30.reuse, 0x6, R46 ;  /* 0x000000061e2e7824 */ /* 0x040fe400078e022e */
[C---:B-1----:R-:W-:Y:S02]  /*09f0*/  IMAD R2, R30.reuse, 0x6, R2 ;  /* 0x000000061e027824 */ /* 0x042fe400078e0202 */
[C---:B------:R-:W-:Y:S02]  /*0a00*/  IMAD R3, R30.reuse, 0x6, R3 ;  /* 0x000000061e037824 */ /* 0x040fe400078e0203 */
[----:B------:R-:W-:-:S02]  /*0a10*/  IMAD R50, R30, 0x6, R50 ;  /* 0x000000061e327824 */ /* 0x000fc400078e0232 */
[----:B------:R-:W-:Y:S01]  /*0a20*/  IMAD R5, R30, 0x6, R5 ;  /* 0x000000061e057824 */ /* 0x000fe200078e0205 */
[----:B------:R-:W-:Y:S06]  /*0a30*/  BRA.U UP0, `(.L_x_4) ;  /* 0xfffffff900607547 */ /* 0x000fec000b83ffff */
[----:B------:R-:W-:-:S07]  /*0a40*/  MOV R13, UR5 ;  /* 0x00000005000d7c02 */ /* 0x000fce0008000f00 */
.L_x_1:
[----:B------:R-:W0:Y:S01]  /*0a50*/  LDCU UR4, c[0x0][0x380] ;  /* 0x00007000ff0477ac */ /* 0x000e220008000800 */
[----:B------:R-:W-:Y:S02]  /*0a60*/  MOV R2, R26 ;  /* 0x0000001a00027202 */ /* 0x000fe40000000f00 */
[----:B------:R-:W-:Y:S01]  /*0a70*/  MOV R3, R27 ;  /* 0x0000001b00037202 */ /* 0x000fe20000000f00 */
[----:B0-----:R-:W-:-:S04]  /*0a80*/  ULOP3.LUT UR4, UR4, 0x1, URZ, 0xc0, !UPT ;  /* 0x0000000104047892 */ /* 0x001fc8000f8ec0ff */
[----:B------:R-:W-:-:S09]  /*0a90*/  UISETP.NE.U32.AND UP0, UPT, UR4, 0x1, UPT ;  /* 0x000000010400788c */ /* 0x000fd2000bf05070 */
[----:B------:R-:W-:Y:S05]  /*0aa0*/  BRA.U UP0, `(.L_x_0) ;  /* 0x0000000100e47547 */ /* 0x000fea000b800000 */
[----:B------:R-:W0:Y:S02]  /*0ab0*/  LDC.64 R10, c[0x0][0x3a8] ;  /* 0x0000ea00ff0a7b82 */ /* 0x000e240000000a00 */
[----:B0-----:R-:W-:-:S06]  /*0ac0*/  IMAD.WIDE.U32 R10, R13, 0x4, R10 ;  /* 0x000000040d0a7825 */ /* 0x001fcc00078e000a */
[----:B------:R-:W2:Y:S02]  /*0ad0*/  LDG.E R10, desc[UR8][R10.64] ;  /* 0x000000080a0a7981 */ /* 0x000ea4000c1e1900 */
[----:B--2---:R-:W-:-:S13]  /*0ae0*/  ISETP.NE.AND P0, PT, R10, 0x1, PT ;  /* 0x000000010a00780c */ /* 0x004fda0003f05270 */
[----:B------:R-:W-:Y:S05]  /*0af0*/  @P0 BRA `(.L_x_0) ;  /* 0x0000000000d00947 */ /* 0x000fea0003800000 */
[----:B------:R-:W0:Y:S01]  /*0b00*/  S2R R12, SR_CTAID.X ;  /* 0x00000000000c7919 */ /* 0x000e220000002500 */
[----:B------:R-:W1:Y:S01]  /*0b10*/  LDC R26, c[0x0][0x388] ;  /* 0x0000e200ff1a7b82 */ /* 0x000e620000000800 */
[----:B------:R-:W0:Y:S01]  /*0b20*/  LDCU UR4, c[0x0][0x360] ;  /* 0x00006c00ff0477ac */ /* 0x000e220008000800 */
[----:B------:R-:W-:Y:S01]  /*0b30*/  IMAD R13, R13, R30, RZ ;  /* 0x0000001e0d0d7224 */ /* 0x000fe200078e02ff */
[----:B------:R-:W0:Y:S05]  /*0b40*/  S2R R5, SR_TID.X ;  /* 0x0000000000057919 */ /* 0x000e2a0000002100 */
[----:B------:R-:W2:Y:S01]  /*0b50*/  LDC.64 R10, c[0x0][0x390] ;  /* 0x0000e400ff0a7b82 */ /* 0x000ea20000000a00 */
[----:B0-----:R-:W-:-:S02]  /*0b60*/  IMAD R12, R12, UR4, R5 ;  /* 0x000000040c0c7c24 */ /* 0x001fc4000f8e0205 */
[C---:B-1----:R-:W-:Y:S02]  /*0b70*/  IMAD R5, R13.reuse, 0x3, R26 ;  /* 0x000000030d057824 */ /* 0x042fe400078e021a */
[----:B------:R-:W-:Y:S02]  /*0b80*/  IMAD R31, R13, 0x3, R12 ;  /* 0x000000030d1f7824 */ /* 0x000fe400078e020c */
[C---:B--2---:R-:W-:Y:S01]  /*0b90*/  IMAD.WIDE.U32 R28, R5.reuse, 0x4, R10 ;  /* 0x00000004051c7825 */ /* 0x044fe200078e000a */
[----:B------:R-:W-:-:S03]  /*0ba0*/  IADD3 R35, PT, PT, R5, R30, RZ ;  /* 0x0000001e05237210 */ /* 0x000fc60007ffe0ff */
[C---:B------:R-:W-:Y:S01]  /*0bb0*/  IMAD.WIDE.U32 R26, R31.reuse, 0x4, R10 ;  /* 0x000000041f1a7825 */ /* 0x040fe200078e000a */
[----:B------:R-:W2:Y:S03]  /*0bc0*/  LDG.E R5, desc[UR8][R28.64] ;  /* 0x000000081c057981 */ /* 0x000ea6000c1e1900 */
[----:B------:R-:W-:Y:S01]  /*0bd0*/  IMAD.IADD R31, R31, 0x1, R30 ;  /* 0x000000011f1f7824 */ /* 0x000fe200078e021e */
[----:B------:R-:W2:Y:S01]  /*0be0*/  LDG.E R13, desc[UR8][R26.64] ;  /* 0x000000081a0d7981 */ /* 0x000ea2000c1e1900 */
[C-C-:B------:R-:W-:Y:S01]  /*0bf0*/  IMAD.WIDE.U32 R38, R35.reuse, 0x4, R10.reuse ;  /* 0x0000000423267825 */ /* 0x140fe200078e000a */
[-C--:B------:R-:W-:Y:S02]  /*0c00*/  IADD3 R35, PT, PT, R35, R30.reuse, RZ ;  /* 0x0000001e23237210 */ /* 0x080fe40007ffe0ff */
[C---:B------:R-:W-:Y:S01]  /*0c10*/  IADD3 R37, PT, PT, R31.reuse, R30, RZ ;  /* 0x0000001e1f257210 */ /* 0x040fe20007ffe0ff */
[--C-:B------:R-:W-:Y:S01]  /*0c20*/  IMAD.WIDE.U32 R32, R31, 0x4, R10.reuse ;  /* 0x000000041f207825 */ /* 0x100fe200078e000a */
[----:B------:R-:W3:Y:S03]  /*0c30*/  LDG.E R12, desc[UR8][R38.64] ;  /* 0x00000008260c7981 */ /* 0x000ee6000c1e1900 */
[--C-:B------:R-:W-:Y:S01]  /*0c40*/  IMAD.WIDE.U32 R34, R35, 0x4, R10.reuse ;  /* 0x0000000423227825 */ /* 0x100fe200078e000a */
[----:B------:R-:W4:Y:S03]  /*0c50*/  LDG.E R41, desc[UR8][R32.64] ;  /* 0x0000000820297981 */ /* 0x000f26000c1e1900 */
[----:B------:R-:W-:-:S02]  /*0c60*/  IMAD.WIDE.U32 R36, R37, 0x4, R10 ;  /* 0x0000000425247825 */ /* 0x000fc400078e000a */
[----:B------:R-:W4:Y:S04]  /*0c70*/  LDG.E R34, desc[UR8][R34.64] ;  /* 0x0000000822227981 */ /* 0x000f28000c1e1900 */
[----:B------:R0:W4:Y:S01]  /*0c80*/  LDG.E R43, desc[UR8][R36.64] ;  /* 0x00000008242b7981 */ /* 0x000122000c1e1900 */
[C---:B--2---:R-:W-:Y:S01]  /*0c90*/  FMUL R10, R13.reuse, R5 ;  /* 0x000000050d0a7220 */ /* 0x044fe20000400000 */
[----:B---3--:R-:W-:-:S05]  /*0ca0*/  FMUL R28, R13, R12 ;  /* 0x0000000c0d1c7220 */ /* 0x008fca0000400000 */
[----:B------:R-:W1:Y:S01]  /*0cb0*/  F2F.F64.F32 R10, R10 ;  /* 0x0000000a000a7310 */ /* 0x000e620000201800 */
[C---:B----4-:R-:W-:Y:S01]  /*0cc0*/  FMUL R26, R41.reuse, R12 ;  /* 0x0000000c291a7220 */ /* 0x050fe20000400000 */
[----:B------:R-:W-:Y:S01]  /*0cd0*/  FMUL R30, R41, R5 ;  /* 0x00000005291e7220 */ /* 0x000fe20000400000 */
[-C--:B------:R-:W-:Y:S01]  /*0ce0*/  FMUL R32, R13, R34.reuse ;  /* 0x000000220d207220 */ /* 0x080fe20000400000 */
[----:B0-----:R-:W-:-:S04]  /*0cf0*/  FMUL R36, R41, R34 ;  /* 0x0000002229247220 */ /* 0x001fc80000400000 */
[----:B------:R-:W0:Y:S01]  /*0d00*/  F2F.F64.F32 R28, R28 ;  /* 0x0000001c001c7310 */ /* 0x000e220000201800 */
[C---:B------:R-:W-:Y:S01]  /*0d10*/  FMUL R38, R43.reuse, R5 ;  /* 0x000000052b267220 */ /* 0x040fe20000400000 */
[C---:B------:R-:W-:Y:S01]  /*0d20*/  FMUL R12, R43.reuse, R12 ;  /* 0x0000000c2b0c7220 */ /* 0x040fe20000400000 */
[----:B------:R-:W-:Y:S01]  /*0d30*/  FMUL R34, R43, R34 ;  /* 0x000000222b227220 */ /* 0x000fe20000400000 */
[----:B-1----:R-:W-:-:S04]  /*0d40*/  DADD R14, R10, R14 ;  /* 0x000000000a0e7229 */ /* 0x002fc8000000000e */
[----:B------:R-:W1:Y:S01]  /*0d50*/  F2F.F64.F32 R30, R30 ;  /* 0x0000001e001e7310 */ /* 0x000e620000201800 */
[----:B0-----:R-:W-:-:S07]  /*0d60*/  DADD R8, R28, R8 ;  /* 0x000000001c087229 */ /* 0x001fce0000000008 */
[----:B------:R-:W0:Y:S01]  /*0d70*/  F2F.F64.F32 R26, R26 ;  /* 0x0000001a001a7310 */ /* 0x000e220000201800 */
[----:B-1----:R-:W-:-:S07]  /*0d80*/  DADD R20, R30, R20 ;  /* 0x000000001e147229 */ /* 0x002fce0000000014 */
        /* <DEDUP_REMOVED lines=9> */
[----:B0-----:R-:W-:Y:S02]  /*0e20*/  DADD R6, R12, R6 ;  /* 0x000000000c067229 */ /* 0x001fe40000000006 */
[----:B-1----:R-:W-:-:S11]  /*0e30*/  DADD R24, R34, R24 ;  /* 0x0000000022187229 */ /* 0x002fd60000000018 */
.L_x_0:
[C-C-:B------:R-:W-:Y:S01]  /*0e40*/  DADD R10, -R14.reuse, -R18.reuse ;  /* 0x000000000e0a7229 */ /* 0x140fe20000000912 */
[----:B------:R-:W-:Y:S01]  /*0e50*/  BSSY.RECONVERGENT B0, `(.L_x_5) ;  /* 0x0000090000007945 */ /* 0x000fe20003800200 */
[----:B------:R-:W-:Y:S02]  /*0e60*/  DADD R28, -R14, R18 ;  /* 0x000000000e1c7229 */ /* 0x000fe40000000112 */
[C-C-:B------:R-:W-:Y:S02]  /*0e70*/  DADD R26, -R6.reuse, R16.reuse ;  /* 0x00000000061a7229 */ /* 0x140fe40000000110 */
[----:B------:R-:W-:Y:S02]  /*0e80*/  DADD R30, R6, R16 ;  /* 0x00000000061e7229 */ /* 0x000fe40000000010 */
[--C-:B------:R-:W-:Y:S02]  /*0e90*/  DADD R36, R10, R24.reuse ;  /* 0x000000000a247229 */ /* 0x100fe40000000018 */
[----:B------:R-:W-:Y:S01]  /*0ea0*/  DADD R28, R28, -R24 ;  /* 0x000000001c1c7229 */ /* 0x000fe20000000818 */
[----:B------:R-:W0:Y:S01]  /*0eb0*/  F2F.F32.F64 R10, R26 ;  /* 0x0000001a000a7310 */ /* 0x000e220000301000 */
[----:B------:R-:W-:-:S02]  /*0ec0*/  DADD R44, R22, R2 ;  /* 0x00000000162c7229 */ /* 0x000fc40000000002 */
[----:B------:R-:W-:Y:S02]  /*0ed0*/  DADD R12, -R22, R2 ;  /* 0x00000000160c7229 */ /* 0x000fe40000000102 */
[C-C-:B------:R-:W-:Y:S02]  /*0ee0*/  DADD R32, R8.reuse, R20.reuse ;  /* 0x0000000008207229 */ /* 0x140fe40000000014 */
[----:B------:R-:W-:Y:S01]  /*0ef0*/  DADD R34, R8, -R20 ;  /* 0x0000000008227229 */ /* 0x000fe20000000814 */
[----:B------:R1:W2:Y:S01]  /*0f00*/  F2F.F32.F64 R41, R36 ;  /* 0x0000002400297310 */ /* 0x0002a20000301000 */
[----:B0-----:R-:W-:-:S07]  /*0f10*/  FMUL R11, R10, R10 ;  /* 0x0000000a0a0b7220 */ /* 0x001fce0000400000 */
[----:B------:R-:W-:Y:S01]  /*0f20*/  F2F.F32.F64 R43, R28 ;  /* 0x0000001c002b7310 */ /* 0x000fe20000301000 */
[----:B------:R-:W-:Y:S01]  /*0f30*/  FADD R38, R10, R10 ;  /* 0x0000000a0a267221 */ /* 0x000fe20000000000 */
[----:B-1----:R-:W-:Y:S01]  /*0f40*/  DADD R36, R14, -R18 ;  /* 0x000000000e247229 */ /* 0x002fe20000000812 */
[----:B--2---:R-:W-:-:S05]  /*0f50*/  FADD R39, R41, R41 ;  /* 0x0000002929277221 */ /* 0x004fca0000000000 */
[----:B------:R-:W0:Y:S02]  /*0f60*/  F2F.F32.F64 R42, R30 ;  /* 0x0000001e002a7310 */ /* 0x000e240000301000 */
[----:B------:R-:W-:Y:S01]  /*0f70*/  DADD R36, R36, -R24 ;  /* 0x0000000024247229 */ /* 0x000fe20000000818 */
[----:B------:R-:W-:-:S05]  /*0f80*/  FMUL R39, R10, R39 ;  /* 0x000000270a277220 */ /* 0x000fca0000400000 */
[----:B------:R1:W2:Y:S01]  /*0f90*/  F2F.F32.F64 R40, R12 ;  /* 0x0000000c00287310 */ /* 0x0002a20000301000 */
[----:B0-----:R-:W-:-:S07]  /*0fa0*/  FMUL R11, R42, R11 ;  /* 0x0000000b2a0b7220 */ /* 0x001fce0000400000 */
[----:B------:R-:W0:Y:S01]  /*0fb0*/  F2F.F32.F64 R44, R44 ;  /* 0x0000002c002c7310 */ /* 0x000e220000301000 */
[----:B-1----:R-:W-:-:S04]  /*0fc0*/  FMUL R13, R43, R41 ;  /* 0x000000292b0d7220 */ /* 0x002fc80000400000 */
[----:B------:R-:W-:Y:S01]  /*0fd0*/  FMUL R13, R10, R13 ;  /* 0x0000000d0a0d7220 */ /* 0x000fe20000400000 */
[----:B--2---:R-:W-:Y:S02]  /*0fe0*/  FMUL R39, R40, R39 ;  /* 0x0000002728277220 */ /* 0x004fe40000400000 */
[----:B------:R-:W1:Y:S01]  /*0ff0*/  F2F.F32.F64 R5, R32 ;  /* 0x0000002000057310 */ /* 0x000e620000301000 */
[----:B------:R-:W-:-:S04]  /*1000*/  FMUL R13, R10, R13 ;  /* 0x0000000d0a0d7220 */ /* 0x000fc80000400000 */
[----:B------:R-:W-:Y:S01]  /*1010*/  FFMA R12, R42, R11, -R13 ;  /* 0x0000000b2a0c7223 */ /* 0x000fe2000000080d */
[----:B------:R-:W-:Y:S02]  /*1020*/  FMUL R11, R40, R38 ;  /* 0x00000026280b7220 */ /* 0x000fe40000400000 */
[----:B------:R-:W2:Y:S01]  /*1030*/  F2F.F32.F64 R45, R34 ;  /* 0x00000022002d7310 */ /* 0x000ea20000301000 */
[----:B------:R-:W-:Y:S01]  /*1040*/  FADD R13, R43, R43 ;  /* 0x0000002b2b0d7221 */ /* 0x000fe20000000000 */
[----:B0-----:R-:W-:-:S03]  /*1050*/  FMUL R11, R44, R11 ;  /* 0x0000000b2c0b7220 */ /* 0x001fc60000400000 */
[----:B------:R-:W-:Y:S01]  /*1060*/  FMUL R10, R10, R13 ;  /* 0x0000000d0a0a7220 */ /* 0x000fe20000400000 */
[----:B------:R-:W-:Y:S01]  /*1070*/  FMUL R13, R40, R40 ;  /* 0x00000028280d7220 */ /* 0x000fe20000400000 */
[----:B-1----:R-:W-:Y:S01]  /*1080*/  FFMA R39, R5, R39, R12 ;  /* 0x0000002705277223 */ /* 0x002fe2000000000c */
[----:B------:R-:W0:Y:S02]  /*1090*/  F2F.F32.F64 R46, R36 ;  /* 0x00000024002e7310 */ /* 0x000e240000301000 */
[----:B------:R-:W-:Y:S01]  /*10a0*/  FMUL R12, R44, R13 ;  /* 0x0000000d2c0c7220 */ /* 0x000fe20000400000 */
[----:B------:R-:W-:Y:S01]  /*10b0*/  FFMA R11, R42, -R11, R39 ;  /* 0x8000000b2a0b7223 */ /* 0x000fe20000000027 */
[C---:B--2---:R-:W-:Y:S01]  /*10c0*/  FMUL R38, R45.reuse, R38 ;  /* 0x000000262d267220 */ /* 0x044fe20000400000 */
[----:B------:R-:W-:-:S03]  /*10d0*/  FMUL R10, R45, R10 ;  /* 0x0000000a2d0a7220 */ /* 0x000fc60000400000 */
[----:B------:R-:W-:-:S04]  /*10e0*/  FMUL R38, R5, R38 ;  /* 0x0000002605267220 */ /* 0x000fc80000400000 */
[----:B------:R-:W-:Y:S01]  /*10f0*/  FFMA R11, R42, -R38, R11 ;  /* 0x800000262a0b7223 */ /* 0x000fe2000000000b */
[C---:B0-----:R-:W-:Y:S01]  /*1100*/  FMUL R39, R46.reuse, R41 ;  /* 0x000000292e277220 */ /* 0x041fe20000400000 */
[C---:B------:R-:W-:Y:S01]  /*1110*/  FADD R49, R46.reuse, R46 ;  /* 0x0000002e2e317221 */ /* 0x040fe20000000000 */
[----:B------:R-:W-:Y:S01]  /*1120*/  FMUL R52, R46, R43 ;  /* 0x0000002b2e347220 */ /* 0x000fe20000400000 */
[----:B------:R-:W-:Y:S01]  /*1130*/  FFMA R13, R44, R10, R11 ;  /* 0x0000000a2c0d7223 */ /* 0x000fe2000000000b */
[C---:B------:R-:W-:Y:S01]  /*1140*/  DMUL R10, R14.reuse, R14 ;  /* 0x0000000e0e0a7228 */ /* 0x040fe20000000000 */
[----:B------:R-:W-:Y:S01]  /*1150*/  FMUL R47, R40, R39 ;  /* 0x00000027282f7220 */ /* 0x000fe20000400000 */
[----:B------:R-:W-:Y:S01]  /*1160*/  DADD R38, R14, R18 ;  /* 0x000000000e267229 */ /* 0x000fe20000000012 */
[----:B------:R-:W-:Y:S01]  /*1170*/  FFMA R13, R44, R12, R13 ;  /* 0x0000000c2c0d7223 */ /* 0x000fe2000000000d */
[C---:B------:R-:W-:Y:S01]  /*1180*/  FADD R12, R40.reuse, R40 ;  /* 0x00000028280c7221 */ /* 0x040fe20000000000 */
[C---:B------:R-:W-:Y:S01]  /*1190*/  FMUL R50, R40.reuse, R49 ;  /* 0x0000003128327220 */ /* 0x040fe20000400000 */
[C---:B------:R-:W-:Y:S01]  /*11a0*/  FMUL R52, R45.reuse, R52 ;  /* 0x000000342d347220 */ /* 0x040fe20000400000 */
[----:B------:R-:W-:Y:S01]  /*11b0*/  FFMA R47, R40, -R47, R13 ;  /* 0x8000002f282f7223 */ /* 0x000fe2000000000d */
[C---:B------:R-:W-:Y:S01]  /*11c0*/  FMUL R12, R45.reuse, R12 ;  /* 0x0000000c2d0c7220 */ /* 0x040fe20000400000 */
[----:B------:R-:W-:Y:S01]  /*11d0*/  DFMA R10, R8, R8, R10 ;  /* 0x00000008080a722b */ /* 0x000fe2000000000a */
[----:B------:R-:W-:-:S02]  /*11e0*/  FMUL R50, R45, R50 ;  /* 0x000000322d327220 */ /* 0x000fc40000400000 */
[----:B------:R-:W-:Y:S01]  /*11f0*/  FMUL R48, R5, R12 ;  /* 0x0000000c05307220 */ /* 0x000fe20000400000 */
[----:B------:R-:W-:-:S03]  /*1200*/  DADD R12, R38, R24 ;  /* 0x00000000260c7229 */ /* 0x000fc60000000018 */
[----:B------:R-:W-:Y:S01]  /*1210*/  FFMA R47, R44, -R48, R47 ;  /* 0x800000302c2f7223 */ /* 0x000fe2000000002f */
[----:B------:R-:W-:Y:S01]  /*1220*/  DFMA R10, R22, R22, R10 ;  /* 0x00000016160a722b */ /* 0x000fe2000000000a */
[----:B------:R-:W-:Y:S01]  /*1230*/  FMUL R48, R45, R45 ;  /* 0x0000002d2d307220 */ /* 0x000fe20000400000 */
[----:B------:R-:W0:Y:S01]  /*1240*/  F2F.F32.F64 R40, R12 ;  /* 0x0000000c00287310 */ /* 0x000e220000301000 */
[----:B------:R-:W-:Y:S02]  /*1250*/  FFMA R50, R42, R50, R47 ;  /* 0x000000322a327223 */ /* 0x000fe4000000002f */
[----:B------:R-:W-:-:S03]  /*1260*/  FMUL R48, R5, R48 ;  /* 0x0000003005307220 */ /* 0x000fc60000400000 */
[----:B------:R-:W-:Y:S01]  /*1270*/  DFMA R10, R20, R20, R10 ;  /* 0x00000014140a722b */ /* 0x000fe2000000000a */
[----:B------:R-:W-:-:S04]  /*1280*/  FFMA R48, R5, R48, R50 ;  /* 0x0000003005307223 */ /* 0x000fc80000000032 */
[----:B------:R-:W-:-:S03]  /*1290*/  FFMA R48, R45, -R52, R48 ;  /* 0x800000342d307223 */ /* 0x000fc60000000030 */
[----:B------:R-:W-:Y:S01]  /*12a0*/  DFMA R10, R18, R18, R10 ;  /* 0x00000012120a722b */ /* 0x000fe2000000000a */
[C---:B0-----:R-:W-:Y:S01]  /*12b0*/  FMUL R12, R40.reuse, R41 ;  /* 0x00000029280c7220 */ /* 0x041fe20000400000 */
[C---:B------:R-:W-:Y:S01]  /*12c0*/  FADD R50, R40.reuse, R40 ;  /* 0x0000002828327221 */ /* 0x040fe20000000000 */
[----:B------:R-:W-:Y:S02]  /*12d0*/  FMUL R49, R40, R43 ;  /* 0x0000002b28317220 */ /* 0x000fe40000400000 */
[C---:B------:R-:W-:Y:S02]  /*12e0*/  FMUL R12, R5.reuse, R12 ;  /* 0x0000000c050c7220 */ /* 0x040fe40000400000 */
[----:B------:R-:W-:Y:S01]  /*12f0*/  FMUL R49, R44, R49 ;  /* 0x000000312c317220 */ /* 0x000fe20000400000 */
[-C--:B------:R-:W-:Y:S01]  /*1300*/  DFMA R10, R16, R16.reuse, R10 ;  /* 0x00000010100a722b */ /* 0x080fe2000000000a */
[C---:B------:R-:W-:Y:S01]  /*1310*/  FFMA R45, R5.reuse, -R12, R48 ;  /* 0x8000000c052d7223 */ /* 0x040fe20000000030 */
[----:B------:R-:W-:Y:S01]  /*1320*/  DMUL R12, R6, R16 ;  /* 0x00000010060c7228 */ /* 0x000fe20000000000 */
[----:B------:R-:W-:Y:S01]  /*1330*/  FMUL R5, R5, R50 ;  /* 0x0000003205057220 */ /* 0x000fe20000400000 */
[----:B------:R-:W-:Y:S01]  /*1340*/  DMUL R16, R16, R2 ;  /* 0x0000000210107228 */ /* 0x000fe20000000000 */
[----:B------:R-:W-:-:S02]  /*1350*/  FMUL R48, R40, R46 ;  /* 0x0000002e28307220 */ /* 0x000fc40000400000 */
[----:B------:R-:W-:Y:S01]  /*1360*/  FMUL R47, R44, R5 ;  /* 0x000000052c2f7220 */ /* 0x000fe20000400000 */
[----:B------:R-:W-:Y:S01]  /*1370*/  DFMA R10, R2, R2, R10 ;  /* 0x00000002020a722b */ /* 0x000fe2000000000a */
[----:B-----5:R-:W-:Y:S01]  /*1380*/  F2F.F64.F32 R4, R4 ;  /* 0x0000000400047310 */ /* 0x020fe20000201800 */
[-C--:B------:R-:W-:Y:S01]  /*1390*/  FMUL R43, R43, R48.reuse ;  /* 0x000000302b2b7220 */ /* 0x080fe20000400000 */
[----:B------:R-:W-:Y:S01]  /*13a0*/  FFMA R45, R42, R47, R45 ;  /* 0x0000002f2a2d7223 */ /* 0x000fe2000000002d */
[C---:B------:R-:W-:Y:S02]  /*13b0*/  DFMA R16, R24.reuse, R20, -R16 ;  /* 0x000000141810722b */ /* 0x040fe40000000810 */
[----:B------:R-:W-:Y:S01]  /*13c0*/  DFMA R12, R24, R18, -R12 ;  /* 0x00000012180c722b */ /* 0x000fe2000000080c */
[----:B------:R-:W-:Y:S01]  /*13d0*/  FFMA R45, R44, -R49, R45 ;  /* 0x800000312c2d7223 */ /* 0x000fe2000000002d */
[----:B------:R-:W-:Y:S01]  /*13e0*/  DMUL R18, R18, R2 ;  /* 0x0000000212127228 */ /* 0x000fe20000000000 */
[----:B------:R-:W0:Y:S01]  /*13f0*/  F2F.F64.F32 R46, R0 ;  /* 0x00000000002e7310 */ /* 0x000e220000201800 */
[----:B------:R-:W-:Y:S01]  /*1400*/  DFMA R10, R6, R6, R10 ;  /* 0x00000006060a722b */ /* 0x000fe2000000000a */
[----:B------:R-:W-:Y:S01]  /*1410*/  MOV R49, RZ ;  /* 0x000000ff00317202 */ /* 0x000fe20000000f00 */
[----:B------:R-:W-:Y:S01]  /*1420*/  DMUL R16, R16, R8 ;  /* 0x0000000810107228 */ /* 0x000fe20000000000 */
[----:B------:R-:W-:-:S03]  /*1430*/  FMUL R8, R42, R48 ;  /* 0x000000302a087220 */ /* 0x000fc60000400000 */
[----:B------:R-:W-:Y:S01]  /*1440*/  DFMA R18, R6, R20, -R18 ;  /* 0x000000140612722b */ /* 0x000fe20000000812 */
[----:B------:R-:W-:Y:S01]  /*1450*/  FFMA R8, R42, -R8, R45 ;  /* 0x800000082a087223 */ /* 0x000fe2000000002d */
[----:B------:R-:W-:Y:S02]  /*1460*/  DFMA R10, R24, R24, R10 ;  /* 0x00000018180a722b */ /* 0x000fe4000000000a */
[----:B------:R-:W-:Y:S01]  /*1470*/  DFMA R12, R12, R14, -R16 ;  /* 0x0000000e0c0c722b */ /* 0x000fe20000000810 */
[----:B------:R-:W-:Y:S01]  /*1480*/  FFMA R41, R41, R43, R8 ;  /* 0x0000002b29297223 */ /* 0x000fe20000000008 */
[----:B0-----:R-:W-:-:S04]  /*1490*/  DADD R4, R4, R46 ;  /* 0x0000000004047229 */ /* 0x001fc8000000002e */
[----:B------:R-:W-:Y:S01]  /*14a0*/  DADD R46, R10, R10 ;  /* 0x000000000a2e7229 */ /* 0x000fe2000000000a */
[----:B------:R-:W0:Y:S01]  /*14b0*/  F2F.F64.F32 R40, R41 ;  /* 0x0000002900287310 */ /* 0x000e220000201800 */
[----:B------:R-:W-:Y:S02]  /*14c0*/  DFMA R42, R18, R22, R12 ;  /* 0x00000016122a722b */ /* 0x000fe4000000000c */
[----:B------:R-:W-:-:S11]  /*14d0*/  DMUL R44, R4, 0.5 ;  /* 0x3fe00000042c7828 */ /* 0x000fd60000000000 */
.L_x_8:
[----:B------:R-:W-:Y:S01]  /*14e0*/  DMUL R4, R44, R44 ;  /* 0x0000002c2c047228 */ /* 0x000fe20000000000 */
[----:B------:R-:W-:Y:S07]  /*14f0*/  BSSY.RECONVERGENT B1, `(.L_x_6) ;  /* 0x000001a000017945 */ /* 0x000fee0003800200 */
[--C-:B------:R-:W-:Y:S02]  /*1500*/  DADD R6, -R46, R4.reuse ;  /* 0x000000002e067229 */ /* 0x100fe40000000104 */
[----:B------:R-:W-:-:S06]  /*1510*/  DADD R4, R4, R4 ;  /* 0x0000000004047229 */ /* 0x000fcc0000000004 */
[----:B------:R-:W-:-:S08]  /*1520*/  DMUL R6, R6, R44 ;  /* 0x0000002c06067228 */ /* 0x000fd00000000000 */
[--C-:B------:R-:W-:Y:S02]  /*1530*/  DFMA R4, R4, R44, R6.reuse ;  /* 0x0000002c0404722b */ /* 0x100fe40000000006 */
[----:B------:R-:W-:-:S08]  /*1540*/  DFMA R6, R42, -8, R6 ;  /* 0xc02000002a06782b */ /* 0x000fd00000000006 */
[C---:B------:R-:W-:Y:S01]  /*1550*/  DADD R10, R6.reuse, R4 ;  /* 0x00000000060a7229 */ /* 0x040fe20000000004 */
[----:B------:R-:W-:Y:S01]  /*1560*/  MOV R4, 0x1 ;  /* 0x0000000100047802 */ /* 0x000fe20000000f00 */
[----:B0-----:R-:W-:-:S04]  /*1570*/  DFMA R12, R6, R44, R40 ;  /* 0x0000002c060c722b */ /* 0x001fc80000000028 */
[----:B------:R-:W0:Y:S06]  /*1580*/  MUFU.RCP64H R5, R11 ;  /* 0x0000000b00057308 */ /* 0x000e2c0000001800 */
[----:B------:R-:W-:Y:S01]  /*1590*/  FSETP.GEU.AND P1, PT, |R13|, 6.5827683646048100446e-37, PT ;  /* 0x036000000d00780b */ /* 0x000fe20003f2e200 */
[----:B0-----:R-:W-:-:S08]  /*15a0*/  DFMA R8, -R10, R4, 1 ;  /* 0x3ff000000a08742b */ /* 0x001fd00000000104 */
[----:B------:R-:W-:-:S08]  /*15b0*/  DFMA R8, R8, R8, R8 ;  /* 0x000000080808722b */ /* 0x000fd00000000008 */
[----:B------:R-:W-:-:S08]  /*15c0*/  DFMA R8, R4, R8, R4 ;  /* 0x000000080408722b */ /* 0x000fd00000000004 */
[----:B------:R-:W-:-:S08]  /*15d0*/  DFMA R4, -R10, R8, 1 ;  /* 0x3ff000000a04742b */ /* 0x000fd00000000108 */
[----:B------:R-:W-:-:S08]  /*15e0*/  DFMA R4, R8, R4, R8 ;  /* 0x000000040804722b */ /* 0x000fd00000000008 */
[----:B------:R-:W-:-:S08]  /*15f0*/  DMUL R6, R12, R4 ;  /* 0x000000040c067228 */ /* 0x000fd00000000000 */
[----:B------:R-:W-:-:S08]  /*1600*/  DFMA R8, -R10, R6, R12 ;  /* 0x000000060a08722b */ /* 0x000fd0000000010c */
[----:B------:R-:W-:-:S10]  /*1610*/  DFMA R4, R4, R8, R6 ;  /* 0x000000080404722b */ /* 0x000fd40000000006 */
[----:B------:R-:W-:-:S05]  /*1620*/  FFMA R0, RZ, R11, R5 ;  /* 0x0000000bff007223 */ /* 0x000fca0000000005 */
[----:B------:R-:W-:-:S13]  /*1630*/  FSETP.GT.AND P0, PT, |R0|, 1.469367938527859385e-39, PT ;  /* 0x001000000000780b */ /* 0x000fda0003f04200 */
[----:B------:R-:W-:Y:S05]  /*1640*/  @P0 BRA P1, `(.L_x_7) ;  /* 0x0000000000100947 */ /* 0x000fea0000800000 */
[----:B------:R-:W-:-:S07]  /*1650*/  MOV R0, 0x1670 ;  /* 0x0000167000007802 */ /* 0x000fce0000000f00 */
[----:B------:R-:W-:Y:S05]  /*1660*/  CALL.REL.NOINC `($__internal_0_$__cuda_sm20_div_rn_f64_full) ;  /* 0x0000001800407944 */ /* 0x000fea0003c00000 */
[----:B------:R-:W-:Y:S02]  /*1670*/  MOV R4, R16 ;  /* 0x0000001000047202 */ /* 0x000fe40000000f00 */
[----:B------:R-:W-:-:S07]  /*1680*/  MOV R5, R17 ;  /* 0x0000001100057202 */ /* 0x000fce0000000f00 */
.L_x_7:
[----:B------:R-:W-:Y:S05]  /*1690*/  BSYNC.RECONVERGENT B1 ;  /* 0x0000000000017941 */ /* 0x000fea0003800200 */
.L_x_6:
[----:B------:R-:W-:Y:S01]  /*16a0*/  DADD R4, -R4, R44 ;  /* 0x0000000004047229 */ /* 0x000fe2000000012c */
[----:B------:R-:W-:Y:S01]  /*16b0*/  UMOV UR4, 0xa0000000 ;  /* 0xa000000000047882 */ /* 0x000fe20000000000 */
[----:B------:R-:W-:Y:S01]  /*16c0*/  UMOV UR5, 0x3eb0c6f7 ;  /* 0x3eb0c6f700057882 */ /* 0x000fe20000000000 */
[C---:B------:R-:W-:Y:S02]  /*16d0*/  ISETP.GE.U32.AND P0, PT, R49.reuse, 0x18, PT ;  /* 0x000000183100780c */ /* 0x040fe40003f06070 */
[----:B------:R-:W-:-:S03]  /*16e0*/  IADD3 R49, PT, PT, R49, 0x1, RZ ;  /* 0x0000000131317810 */ /* 0x000fc60007ffe0ff */
[C---:B------:R-:W-:Y:S02]  /*16f0*/  DADD R6, R4.reuse, -R44 ;  /* 0x0000000004067229 */ /* 0x040fe4000000082c */
[----:B------:R-:W-:Y:S01]  /*1700*/  DMUL R8, R4, UR4 ;  /* 0x0000000404087c28 */ /* 0x000fe20008000000 */
[----:B------:R-:W-:Y:S02]  /*1710*/  MOV R44, R4 ;  /* 0x00000004002c7202 */ /* 0x000fe40000000f00 */
[----:B------:R-:W-:-:S05]  /*1720*/  MOV R45, R5 ;  /* 0x00000005002d7202 */ /* 0x000fca0000000f00 */
[----:B------:R-:W-:-:S14]  /*1730*/  DSETP.GEU.AND P1, PT, |R6|, |R8|, PT ;  /* 0x400000080600722a */ /* 0x000fdc0003f2e200 */
[----:B------:R-:W-:Y:S05]  /*1740*/  @!P0 BRA P1, `(.L_x_8) ;  /* 0xfffffffc00648947 */ /* 0x000fea000083ffff */
[----:B------:R-:W-:Y:S05]  /*1750*/  BSYNC.RECONVERGENT B0 ;  /* 0x0000000000007941 */ /* 0x000fea0003800200 */
.L_x_5:
[----:B------:R-:W-:Y:S01]  /*1760*/  DADD R38, -R38, R24 ;  /* 0x0000000026267229 */ /* 0x000fe20000000118 */
[----:B------:R-:W0:Y:S01]  /*1770*/  LDCU UR4, c[0x0][0x380] ;  /* 0x00007000ff0477ac */ /* 0x000e220008000800 */
[----:B------:R-:W-:Y:S01]  /*1780*/  DADD R24, R22, R2 ;  /* 0x0000000016187229 */ /* 0x000fe20000000002 */
[----:B------:R-:W-:Y:S01]  /*1790*/  BSSY.RECONVERGENT B0, `(.L_x_9) ;  /* 0x0000034000007945 */ /* 0x000fe20003800200 */
[----:B------:R-:W-:Y:S02]  /*17a0*/  DADD R28, R28, -R4 ;  /* 0x000000001c1c7229 */ /* 0x000fe40000000804 */
[-C--:B------:R-:W-:Y:S02]  /*17b0*/  DMUL R6, R30, R30.reuse ;  /* 0x0000001e1e067228 */ /* 0x080fe40000000000 */
[----:B------:R-:W-:Y:S02]  /*17c0*/  DADD R38, -R4, R38 ;  /* 0x0000000004267229 */ /* 0x000fe40000000126 */
[----:B------:R-:W-:-:S02]  /*17d0*/  DMUL R10, R24, R30 ;  /* 0x0000001e180a7228 */ /* 0x000fc40000000000 */
[----:B------:R-:W-:Y:S02]  /*17e0*/  DADD R2, R22, -R2 ;  /* 0x0000000016027229 */ /* 0x000fe40000000802 */
[----:B------:R-:W-:Y:S02]  /*17f0*/  DMUL R12, R34, R30 ;  /* 0x0000001e220c7228 */ /* 0x000fe40000000000 */
[-C--:B------:R-:W-:Y:S02]  /*1800*/  DFMA R8, R28, R38.reuse, -R6 ;  /* 0x000000261c08722b */ /* 0x080fe40000000806 */
[----:B------:R-:W-:Y:S01]  /*1810*/  DFMA R6, R32, R38, -R10 ;  /* 0x000000262006722b */ /* 0x000fe2000000080a */
[----:B0-----:R-:W-:Y:S01]  /*1820*/  UISETP.NE.AND UP0, UPT, UR4, URZ, UPT ;  /* 0x000000ff0400728c */ /* 0x001fe2000bf05270 */
[----:B------:R-:W-:Y:S02]  /*1830*/  DMUL R10, R34, R28 ;  /* 0x0000001c220a7228 */ /* 0x000fe40000000000 */
[----:B------:R-:W-:-:S02]  /*1840*/  DFMA R12, -R2, R38, -R12 ;  /* 0x00000026020c722b */ /* 0x000fc4000000090c */
[----:B------:R-:W-:Y:S02]  /*1850*/  DMUL R16, R26, R8 ;  /* 0x000000081a107228 */ /* 0x000fe40000000000 */
[----:B------:R-:W-:Y:S02]  /*1860*/  DADD R4, R36, -R4 ;  /* 0x0000000024047229 */ /* 0x000fe40000000804 */
[----:B------:R-:W-:Y:S02]  /*1870*/  DMUL R28, R24, R28 ;  /* 0x0000001c181c7228 */ /* 0x000fe40000000000 */
[----:B------:R-:W-:Y:S02]  /*1880*/  DFMA R10, R30, -R2, -R10 ;  /* 0x800000021e0a722b */ /* 0x000fe4000000080a */
[C---:B------:R-:W-:Y:S02]  /*1890*/  DMUL R14, R32.reuse, R6 ;  /* 0x00000006200e7228 */ /* 0x040fe40000000000 */
[----:B------:R-:W-:-:S02]  /*18a0*/  DFMA R16, R32, R12, -R16 ;  /* 0x0000000c2010722b */ /* 0x000fc40000000810 */
[----:B------:R-:W-:Y:S02]  /*18b0*/  DMUL R34, R34, R32 ;  /* 0x0000002022227228 */ /* 0x000fe40000000000 */
[----:B------:R-:W-:Y:S02]  /*18c0*/  DMUL R18, R4, R12 ;  /* 0x0000000c04127228 */ /* 0x000fe40000000000 */
[----:B------:R-:W-:Y:S02]  /*18d0*/  DFMA R28, R32, R30, -R28 ;  /* 0x0000001e201c722b */ /* 0x000fe4000000081c */
[----:B------:R-:W-:Y:S02]  /*18e0*/  DFMA R12, R4, R8, -R14 ;  /* 0x00000008040c722b */ /* 0x000fe4000000080e */
[C---:B------:R-:W-:Y:S02]  /*18f0*/  DFMA R22, -R24.reuse, R10, R16 ;  /* 0x0000000a1816722b */ /* 0x040fe40000000110 */
[----:B------:R-:W-:-:S02]  /*1900*/  DFMA R34, R24, -R2, -R34 ;  /* 0x800000021822722b */ /* 0x000fc40000000822 */
[C---:B------:R-:W-:Y:S02]  /*1910*/  DFMA R18, R26.reuse, R6, -R18 ;  /* 0x000000061a12722b */ /* 0x040fe40000000812 */
[-C--:B------:R-:W-:Y:S01]  /*1920*/  DMUL R26, R26, R28.reuse ;  /* 0x0000001c1a1a7228 */ /* 0x080fe20000000000 */
[----:B------:R-:W-:Y:S01]  /*1930*/  HFMA2 R7, -RZ, RZ, 1.9609375, 0 ;  /* 0x3fd80000ff077431 */ /* 0x000fe200000001ff */
[----:B------:R-:W-:Y:S01]  /*1940*/  DFMA R12, R24, R28, R12 ;  /* 0x0000001c180c722b */ /* 0x000fe2000000000c */
[----:B------:R-:W-:Y:S01]  /*1950*/  MOV R6, 0x0 ;  /* 0x0000000000067802 */ /* 0x000fe20000000f00 */
[----:B------:R-:W-:Y:S02]  /*1960*/  DMUL R2, R22, R22 ;  /* 0x0000001616027228 */ /* 0x000fe40000000000 */
[----:B------:R-:W-:Y:S02]  /*1970*/  DFMA R24, R24, R34, R18 ;  /* 0x000000221818722b */ /* 0x000fe40000000012 */
[----:B------:R-:W-:-:S04]  /*1980*/  DFMA R26, R4, R10, -R26 ;  /* 0x0000000a041a722b */ /* 0x000fc8000000081a */
[----:B------:R-:W-:-:S04]  /*1990*/  DFMA R2, R12, R12, R2 ;  /* 0x0000000c0c02722b */ /* 0x000fc80000000002 */
[----:B------:R-:W-:-:S04]  /*19a0*/  DFMA R32, -R32, R34, R26 ;  /* 0x000000222020722b */ /* 0x000fc8000000011a */
[----:B------:R-:W-:-:S08]  /*19b0*/  DFMA R2, R24, R24, R2 ;  /* 0x000000181802722b */ /* 0x000fd00000000002 */
[----:B------:R-:W-:-:S06]  /*19c0*/  DFMA R8, R32, R32, R2 ;  /* 0x000000202008722b */ /* 0x000fcc0000000002 */
[----:B------:R-:W0:Y:S04]  /*19d0*/  MUFU.RSQ64H R3, R9 ;  /* 0x0000000900037308 */ /* 0x000e280000001c00 */
[----:B------:R-:W-:-:S04]  /*19e0*/  IADD3 R2, PT, PT, R9, -0x3500000, RZ ;  /* 0xfcb0000009027810 */ /* 0x000fc80007ffe0ff */
[----:B------:R-:W-:Y:S02]  /*19f0*/  ISETP.GE.U32.AND P0, PT, R2, 0x7ca00000, PT ;  /* 0x7ca000000200780c */ /* 0x000fe40003f06070 */
[----:B0-----:R-:W-:-:S08]  /*1a00*/  DMUL R4, R2, R2 ;  /* 0x0000000202047228 */ /* 0x001fd00000000000 */
[----:B------:R-:W-:-:S08]  /*1a10*/  DFMA R4, R8, -R4, 1 ;  /* 0x3ff000000804742b */ /* 0x000fd00000000804 */
[----:B------:R-:W-:Y:S02]  /*1a20*/  DFMA R6, R4, R6, 0.5 ;  /* 0x3fe000000406742b */ /* 0x000fe40000000006 */
[----:B------:R-:W-:-:S08]  /*1a30*/  DMUL R4, R2, R4 ;  /* 0x0000000402047228 */ /* 0x000fd00000000000 */
[----:B------:R-:W-:-:S08]  /*1a40*/  DFMA R6, R6, R4, R2 ;  /* 0x000000040606722b */ /* 0x000fd00000000002 */
[----:B------:R-:W-:Y:S02]  /*1a50*/  DMUL R10, R8, R6 ;  /* 0x00000006080a7228 */ /* 0x000fe40000000000 */
[----:B------:R-:W-:Y:S01]  /*1a60*/  IADD3 R5, PT, PT, R7, -0x100000, RZ ;  /* 0xfff0000007057810 */ /* 0x000fe20007ffe0ff */
[----:B------:R-:W-:-:S05]  /*1a70*/  IMAD.MOV.U32 R4, RZ, RZ, R6 ;  /* 0x000000ffff047224 */ /* 0x000fca00078e0006 */
[----:B------:R-:W-:-:S08]  /*1a80*/  DFMA R14, R10, -R10, R8 ;  /* 0x8000000a0a0e722b */ /* 0x000fd00000000008 */
[----:B------:R-:W-:Y:S01]  /*1a90*/  DFMA R28, R14, R4, R10 ;  /* 0x000000040e1c722b */ /* 0x000fe2000000000a */
[----:B------:R-:W-:Y:S10]  /*1aa0*/  @!P0 BRA `(.L_x_10) ;  /* 0x0000000000088947 */ /* 0x000ff40003800000 */
[----:B------:R-:W-:-:S07]  /*1ab0*/  MOV R0, 0x1ad0 ;  /* 0x00001ad000007802 */ /* 0x000fce0000000f00 */
[----:B------:R-:W-:Y:S05]  /*1ac0*/  CALL.REL.NOINC `($__internal_1_$__cuda_sm20_dsqrt_rn_f64_mediumpath_v1) ;  /* 0x0000001800947944 */ /* 0x000fea0003c00000 */
.L_x_10:
[----:B------:R-:W-:Y:S05]  /*1ad0*/  BSYNC.RECONVERGENT B0 ;  /* 0x0000000000007941 */ /* 0x000fea0003800200 */
.L_x_9:
[----:B------:R-:W0:Y:S01]  /*1ae0*/  MUFU.RCP64H R3, R29 ;  /* 0x0000001d00037308 */ /* 0x000e220000001800 */
[----:B------:R-:W-:Y:S01]  /*1af0*/  MOV R2, 0x1 ;  /* 0x0000000100027802 */ /* 0x000fe20000000f00 */
[----:B------:R-:W-:Y:S01]  /*1b00*/  BSSY.RECONVERGENT B0, `(.L_x_11) ;  /* 0x0000013000007945 */ /* 0x000fe20003800200 */
[----:B------:R-:W-:-:S04]  /*1b10*/  FSETP.GEU.AND P1, PT, |R13|, 6.5827683646048100446e-37, PT ;  /* 0x036000000d00780b */ /* 0x000fc80003f2e200 */
[----:B0-----:R-:W-:-:S08]  /*1b20*/  DFMA R4, R2, -R28, 1 ;  /* 0x3ff000000204742b */ /* 0x001fd0000000081c */
[----:B------:R-:W-:-:S08]  /*1b30*/  DFMA R4, R4, R4, R4 ;  /* 0x000000040404722b */ /* 0x000fd00000000004 */
[----:B------:R-:W-:-:S08]  /*1b40*/  DFMA R4, R2, R4, R2 ;  /* 0x000000040204722b */ /* 0x000fd00000000002 */
[----:B------:R-:W-:-:S08]  /*1b50*/  DFMA R2, R4, -R28, 1 ;  /* 0x3ff000000402742b */ /* 0x000fd0000000081c */
[----:B------:R-:W-:-:S08]  /*1b60*/  DFMA R2, R4, R2, R4 ;  /* 0x000000020402722b */ /* 0x000fd00000000004 */
[----:B------:R-:W-:-:S08]  /*1b70*/  DMUL R26, R12, R2 ;  /* 0x000000020c1a7228 */ /* 0x000fd00000000000 */
[----:B------:R-:W-:-:S08]  /*1b80*/  DFMA R4, R26, -R28, R12 ;  /* 0x8000001c1a04722b */ /* 0x000fd0000000000c */
[----:B------:R-:W-:-:S10]  /*1b90*/  DFMA R26, R2, R4, R26 ;  /* 0x00000004021a722b */ /* 0x000fd4000000001a */
[----:B------:R-:W-:-:S05]  /*1ba0*/  FFMA R0, RZ, R29, R27 ;  /* 0x0000001dff007223 */ /* 0x000fca000000001b */
[----:B------:R-:W-:-:S13]  /*1bb0*/  FSETP.GT.AND P0, PT, |R0|, 1.469367938527859385e-39, PT ;  /* 0x001000000000780b */ /* 0x000fda0003f04200 */
[----:B------:R-:W-:Y:S05]  /*1bc0*/  @P0 BRA P1, `(.L_x_12) ;  /* 0x0000000000180947 */ /* 0x000fea0000800000 */
[----:B------:R-:W-:Y:S02]  /*1bd0*/  MOV R10, R28 ;  /* 0x0000001c000a7202 */ /* 0x000fe40000000f00 */
[----:B------:R-:W-:Y:S02]  /*1be0*/  MOV R11, R29 ;  /* 0x0000001d000b7202 */ /* 0x000fe40000000f00 */
[----:B------:R-:W-:-:S07]  /*1bf0*/  MOV R0, 0x1c10 ;  /* 0x00001c1000007802 */ /* 0x000fce0000000f00 */
[----:B------:R-:W-:Y:S05]  /*1c00*/  CALL.REL.NOINC `($__internal_0_$__cuda_sm20_div_rn_f64_full) ;  /* 0x0000001000d87944 */ /* 0x000fea0003c00000 */
[----:B------:R-:W-:Y:S02]  /*1c10*/  MOV R26, R16 ;  /* 0x00000010001a7202 */ /* 0x000fe40000000f00 */
[----:B------:R-:W-:-:S07]  /*1c20*/  MOV R27, R17 ;  /* 0x00000011001b7202 */ /* 0x000fce0000000f00 */
.L_x_12:
[----:B------:R-:W-:Y:S05]  /*1c30*/  BSYNC.RECONVERGENT B0 ;  /* 0x0000000000007941 */ /* 0x000fea0003800200 */
.L_x_11:
[----:B------:R-:W0:Y:S01]  /*1c40*/  MUFU.RCP64H R3, R29 ;  /* 0x0000001d00037308 */ /* 0x000e220000001800 */
[----:B------:R-:W-:Y:S01]  /*1c50*/  HFMA2 R2, -RZ, RZ, 0, 5.9604644775390625e-08 ;  /* 0x00000001ff027431 */ /* 0x000fe200000001ff */
[----:B------:R-:W-:Y:S01]  /*1c60*/  FSETP.GEU.AND P1, PT, |R23|, 6.5827683646048100446e-37, PT ;  /* 0x036000001700780b */ /* 0x000fe20003f2e200 */
[----:B------:R-:W-:Y:S04]  /*1c70*/  BSSY.RECONVERGENT B0, `(.L_x_13) ;  /* 0x0000014000007945 */ /* 0x000fe80003800200 */
        /* <DEDUP_REMOVED lines=13> */
[----:B------:R-:W-:Y:S02]  /*1d50*/  MOV R10, R28 ;  /* 0x0000001c000a7202 */ /* 0x000fe40000000f00 */
[----:B------:R-:W-:Y:S02]  /*1d60*/  MOV R11, R29 ;  /* 0x0000001d000b7202 */ /* 0x000fe40000000f00 */
[----:B------:R-:W-:-:S07]  /*1d70*/  MOV R0, 0x1d90 ;  /* 0x00001d9000007802 */ /* 0x000fce0000000f00 */
[----:B------:R-:W-:Y:S05]  /*1d80*/  CALL.REL.NOINC `($__internal_0_$__cuda_sm20_div_rn_f64_full) ;  /* 0x0000001000787944 */ /* 0x000fea0003c00000 */
[----:B------:R-:W-:Y:S02]  /*1d90*/  MOV R2, R16 ;  /* 0x0000001000027202 */ /* 0x000fe40000000f00 */
[----:B------:R-:W-:-:S07]  /*1da0*/  MOV R3, R17 ;  /* 0x0000001100037202 */ /* 0x000fce0000000f00 */
.L_x_14:
[----:B------:R-:W-:Y:S05]  /*1db0*/  BSYNC.RECONVERGENT B0 ;  /* 0x0000000000007941 */ /* 0x000fea0003800200 */
.L_x_13:
        /* <DEDUP_REMOVED lines=15> */
[----:B------:R-:W-:Y:S01]  /*1eb0*/  IMAD.MOV.U32 R12, RZ, RZ, R24 ;  /* 0x000000ffff0c7224 */ /* 0x000fe200078e0018 */
[----:B------:R-:W-:Y:S02]  /*1ec0*/  MOV R13, R25 ;  /* 0x00000019000d7202 */ /* 0x000fe40000000f00 */
[----:B------:R-:W-:Y:S02]  /*1ed0*/  MOV R10, R28 ;  /* 0x0000001c000a7202 */ /* 0x000fe40000000f00 */
[----:B------:R-:W-:Y:S02]  /*1ee0*/  MOV R11, R29 ;  /* 0x0000001d000b7202 */ /* 0x000fe40000000f00 */
[----:B------:R-:W-:-:S07]  /*1ef0*/  MOV R0, 0x1f10 ;  /* 0x00001f1000007802 */ /* 0x000fce0000000f00 */
[----:B------:R-:W-:Y:S05]  /*1f00*/  CALL.REL.NOINC `($__internal_0_$__cuda_sm20_div_rn_f64_full) ;  /* 0x0000001000187944 */ /* 0x000fea0003c00000 */
[----:B------:R-:W-:Y:S02]  /*1f10*/  MOV R22, R16 ;  /* 0x0000001000167202 */ /* 0x000fe40000000f00 */
[----:B------:R-:W-:-:S07]  /*1f20*/  MOV R23, R17 ;  /* 0x0000001100177202 */ /* 0x000fce0000000f00 */
.L_x_16:
[----:B------:R-:W-:Y:S05]  /*1f30*/  BSYNC.RECONVERGENT B0 ;  /* 0x0000000000007941 */ /* 0x000fea0003800200 */
.L_x_15:
        /* <DEDUP_REMOVED lines=23> */
.L_x_18:
[----:B------:R-:W-:Y:S05]  /*20b0*/  BSYNC.RECONVERGENT B0 ;  /* 0x0000000000007941 */ /* 0x000fea0003800200 */
.L_x_17:
[----:B------:R-:W-:Y:S02]  /*20c0*/  DMUL R6, R2, R2 ;  /* 0x0000000202067228 */ /* 0x000fe40000000000 */
[----:B------:R-:W-:-:S06]  /*20d0*/  DMUL R8, R4, R26 ;  /* 0x0000001a04087228 */ /* 0x000fcc0000000000 */
[CCC-:B------:R-:W-:Y:S02]  /*20e0*/  DFMA R10, R26.reuse, R26.reuse, R6.reuse ;  /* 0x0000001a1a0a722b */ /* 0x1c0fe40000000006 */
[-C--:B------:R-:W-:Y:S02]  /*20f0*/  DFMA R12, R26, R26.reuse, -R6 ;  /* 0x0000001a1a0c722b */ /* 0x080fe40000000806 */
[-C--:B------:R-:W-:Y:S02]  /*2100*/  DMUL R6, R22, R26.reuse ;  /* 0x0000001a16067228 */ /* 0x080fe40000000000 */
[----:B------:R-:W-:Y:S02]  /*2110*/  DMUL R26, R2, R26 ;  /* 0x0000001a021a7228 */ /* 0x000fe40000000000 */
[CCC-:B------:R-:W-:Y:S02]  /*2120*/  DFMA R30, R22.reuse, R2.reuse, R8.reuse ;  /* 0x00000002161e722b */ /* 0x1c0fe40000000008 */
[----:B------:R-:W-:-:S02]  /*2130*/  DFMA R8, R22, R2, -R8 ;  /* 0x000000021608722b */ /* 0x000fc40000000808 */
[CC--:B------:R-:W-:Y:S02]  /*2140*/  DFMA R10, -R22.reuse, R22.reuse, R10 ;  /* 0x00000016160a722b */ /* 0x0c0fe4000000010a */
[CCC-:B------:R-:W-:Y:S02]  /*2150*/  DFMA R14, R22.reuse, R22.reuse, R12.reuse ;  /* 0x00000016160e722b */ /* 0x1c0fe4000000000c */
[----:B------:R-:W-:Y:S02]  /*2160*/  DFMA R28, -R22, R22, R12 ;  /* 0x00000016161c722b */ /* 0x000fe4000000010c */
[C---:B------:R-:W-:Y:S01]  /*2170*/  DFMA R34, R4.reuse, R2, -R6 ;  /* 0x000000020422722b */ /* 0x040fe20000000806 */
[----:B------:R-:W-:Y:S01]  /*2180*/  CS2R R12, SRZ ;  /* 0x00000000000c7805 */ /* 0x000fe2000001ff00 */
[C---:B------:R-:W-:Y:S02]  /*2190*/  DFMA R38, R4.reuse, R22, R26 ;  /* 0x000000160426722b */ /* 0x040fe4000000001a */
[----:B------:R-:W-:-:S02]  /*21a0*/  DFMA R2, R4, R2, R6 ;  /* 0x000000020402722b */ /* 0x000fc40000000006 */
[C---:B------:R-:W-:Y:S02]  /*21b0*/  DFMA R22, R4.reuse, R22, -R26 ;  /* 0x000000160416722b */ /* 0x040fe4000000081a */
[CC--:B------:R-:W-:Y:S02]  /*21c0*/  DFMA R24, -R4.reuse, R4.reuse, R10 ;  /* 0x000000040418722b */ /* 0x0c0fe4000000010a */
[CC--:B------:R-:W-:Y:S02]  /*21d0*/  DFMA R26, -R4.reuse, R4.reuse, R14 ;  /* 0x00000004041a722b */ /* 0x0c0fe4000000010e */
[----:B------:R-:W-:Y:S02]  /*21e0*/  DFMA R28, R4, R4, R28 ;  /* 0x00000004041c722b */ /* 0x000fe4000000001c */
[----:B------:R-:W-:Y:S02]  /*21f0*/  DADD R30, R30, R30 ;  /* 0x000000001e1e7229 */ /* 0x000fe4000000001e */
[----:B------:R-:W-:-:S02]  /*2200*/  DADD R32, R8, R8 ;  /* 0x0000000008207229 */ /* 0x000fc40000000008 */
[----:B------:R-:W-:Y:S02]  /*2210*/  DADD R34, R34, R34 ;  /* 0x0000000022227229 */ /* 0x000fe40000000022 */
[----:B------:R-:W-:Y:S02]  /*2220*/  DADD R36, R2, R2 ;  /* 0x0000000002247229 */ /* 0x000fe40000000002 */
[----:B------:R-:W-:Y:S02]  /*2230*/  DADD R38, R38, R38 ;  /* 0x0000000026267229 */ /* 0x000fe40000000026 */
[----:B------:R-:W-:Y:S01]  /*2240*/  DADD R40, R22, R22 ;  /* 0x0000000016287229 */ /* 0x000fe20000000016 */
[----:B------:R-:W-:Y:S10]  /*2250*/  BRA.U !UP0, `(.L_x_19) ;  /* 0x0000000908907547 */ /* 0x000ff4000b800000 */
[----:B------:R-:W0:Y:S01]  /*2260*/  LDCU UR5, c[0x0][0x380] ;  /* 0x00007000ff0577ac */ /* 0x000e220008000800 */
[----:B------:R-:W-:Y:S01]  /*2270*/  CS2R R12, SRZ ;  /* 0x00000000000c7805 */ /* 0x000fe2000001ff00 */
[----:B------:R-:W-:Y:S01]  /*2280*/  UMOV UR4, URZ ;  /* 0x000000ff00047c82 */ /* 0x000fe20008000000 */
[----:B0-----:R-:W-:-:S09]  /*2290*/  UISETP.NE.AND UP0, UPT, UR5, 0x1, UPT ;  /* 0x000000010500788c */ /* 0x001fd2000bf05270 */
[----:B------:R-:W-:Y:S05]  /*22a0*/  BRA.U !UP0, `(.L_x_20) ;  /* 0x0000000508ac7547 */ /* 0x000fea000b800000 */
[----:B------:R-:W0:Y:S01]  /*22b0*/  S2R R16, SR_TID.X ;  /* 0x0000000000107919 */ /* 0x000e220000002100 */
[----:B------:R-:W0:Y:S01]  /*22c0*/  LDC R3, c[0x0][0x384] ;  /* 0x0000e100ff037b82 */ /* 0x000e220000000800 */
[----:B------:R-:W1:Y:S01]  /*22d0*/  LDCU UR6, c[0x0][0x360] ;  /* 0x00006c00ff0677ac */ /* 0x000e620008000800 */
[----:B------:R-:W-:Y:S01]  /*22e0*/  CS2R R12, SRZ ;  /* 0x00000000000c7805 */ /* 0x000fe2000001ff00 */
[----:B------:R-:W1:Y:S01]  /*22f0*/  S2R R7, SR_CTAID.X ;  /* 0x0000000000077919 */ /* 0x000e620000002500 */
[----:B------:R-:W-:-:S04]  /*2300*/  ULOP3.LUT UR4, UR5, 0xfffffffe, URZ, 0xc0, !UPT ;  /* 0xfffffffe05047892 */ /* 0x000fc8000f8ec0ff */
[----:B------:R-:W2:Y:S08]  /*2310*/  LDC R14, c[0x0][0x388] ;  /* 0x0000e200ff0e7b82 */ /* 0x000eb00000000800 */
[----:B------:R-:W3:Y:S01]  /*2320*/  LDC R5, c[0x0][0x388] ;  /* 0x0000e200ff057b82 */ /* 0x000ee20000000800 */
[----:B0-----:R-:W-:Y:S01]  /*2330*/  IADD3 R2, PT, PT, R16, R3, RZ ;  /* 0x0000000310027210 */ /* 0x001fe20007ffe0ff */
[C-C-:B--2---:R-:W-:Y:S01]  /*2340*/  IMAD.IADD R0, R3.reuse, 0x1, R14.reuse ;  /* 0x0000000103007824 */ /* 0x144fe200078e020e */
[CC--:B------:R-:W-:Y:S01]  /*2350*/  LEA R6, R3.reuse, R14.reuse, 0x1 ;  /* 0x0000000e03067211 */ /* 0x0c0fe200078e08ff */
[C---:B------:R-:W-:Y:S01]  /*2360*/  IMAD R8, R3.reuse, 0x3, R14 ;  /* 0x0000000303087824 */ /* 0x040fe200078e020e */
[----:B------:R-:W-:Y:S01]  /*2370*/  LEA R10, R3, R14, 0x2 ;  /* 0x0000000e030a7211 */ /* 0x000fe200078e10ff */
[----:B-1----:R-:W-:-:S02]  /*2380*/  IMAD R16, R7, UR6, R16 ;  /* 0x0000000607107c24 */ /* 0x002fc4000f8e0210 */
[C---:B------:R-:W-:Y:S02]  /*2390*/  IMAD R14, R3.reuse, 0x5, R14 ;  /* 0x00000005030e7824 */ /* 0x040fe400078e020e */
[C-C-:B------:R-:W-:Y:S01]  /*23a0*/  IMAD R18, R3.reuse, 0x3, R16.reuse ;  /* 0x0000000303127824 */ /* 0x140fe200078e0210 */
[CC--:B------:R-:W-:Y:S01]  /*23b0*/  LEA R4, R3.reuse, R16.reuse, 0x1 ;  /* 0x0000001003047211 */ /* 0x0c0fe200078e08ff */
[C---:B------:R-:W-:Y:S01]  /*23c0*/  IMAD R22, R3.reuse, 0x5, R16 ;  /* 0x0000000503167824 */ /* 0x040fe200078e0210 */
[----:B------:R-:W-:Y:S01]  /*23d0*/  LEA R20, R3, R16, 0x2 ;  /* 0x0000001003147211 */ /* 0x000fe200078e10ff */
[----:B------:R-:W-:Y:S01]  /*23e0*/  IMAD R2, R7, UR6, R2 ;  /* 0x0000000607027c24 */ /* 0x000fe2000f8e0202 */
[----:B---3--:R-:W-:-:S12]  /*23f0*/  UIADD3 UR6, UPT, UPT, -UR4, URZ, URZ ;  /* 0x000000ff04067290 */ /* 0x008fd8000fffe1ff */
.L_x_21:
[----:B------:R-:W0:Y:S02]  /*2400*/  LDC.64 R44, c[0x0][0x390] ;  /* 0x0000e400ff2c7b82 */ /* 0x000e240000000a00 */
[----:B0-----:R-:W-:-:S05]  /*2410*/  IMAD.WIDE.U32 R42, R0, 0x4, R44 ;  /* 0x00000004002a7825 */ /* 0x001fca00078e002c */
[----:B------:R0:W2:Y:S01]  /*2420*/  LDG.E R17, desc[UR8][R42.64] ;  /* 0x000000082a117981 */ /* 0x0000a2000c1e1900 */
[----:B------:R-:W-:-:S05]  /*2430*/  IMAD.WIDE.U32 R52, R5, 0x4, R44 ;  /* 0x0000000405347825 */ /* 0x000fca00078e002c */
[----:B------:R-:W3:Y:S01]  /*2440*/  LDG.E R11, desc[UR8][R52.64] ;  /* 0x00000008340b7981 */ /* 0x000ee2000c1e1900 */
[----:B0-----:R-:W-:-:S05]  /*2450*/  IMAD.WIDE.U32 R42, R6, 0x4, R44 ;  /* 0x00000004062a7825 */ /* 0x001fca00078e002c */
[----:B------:R-:W4:Y:S01]  /*2460*/  LDG.E R23, desc[UR8][R42.64] ;  /* 0x000000082a177981 */ /* 0x000f22000c1e1900 */
[----:B------:R-:W-:-:S05]  /*2470*/  IMAD.WIDE.U32 R50, R10, 0x4, R44 ;  /* 0x000000040a327825 */ /* 0x000fca00078e002c */
[----:B------:R2:W5:Y:S01]  /*2480*/  LDG.E R9, desc[UR8][R50.64] ;  /* 0x0000000832097981 */ /* 0x000562000c1e1900 */
[----:B------:R-:W-:-:S05]  /*2490*/  IMAD.WIDE.U32 R48, R8, 0x4, R44 ;  /* 0x0000000408307825 */ /* 0x000fca00078e002c */
[----:B------:R3:W5:Y:S01]  /*24a0*/  LDG.E R15, desc[UR8][R48.64] ;  /* 0x00000008300f7981 */ /* 0x000762000c1e1900 */
[----:B------:R-:W-:-:S05]  /*24b0*/  IMAD.WIDE.U32 R46, R14, 0x4, R44 ;  /* 0x000000040e2e7825 */ /* 0x000fca00078e002c */
[----:B------:R4:W5:Y:S01]  /*24c0*/  LDG.E R7, desc[UR8][R46.64] ;  /* 0x000000082e077981 */ /* 0x000962000c1e1900 */
[----:B--2---:R-:W0:Y:S08]  /*24d0*/  F2F.F64.F32 R50, R17 ;  /* 0x0000001100327310 */ /* 0x004e300000201800 */
[----:B---3--:R-:W1:Y:S01]  /*24e0*/  F2F.F64.F32 R48, R11 ;  /* 0x0000000b00307310 */ /* 0x008e620000201800 */
[----:B0-----:R-:W-:-:S07]  /*24f0*/  DMUL R42, R26, R50 ;  /* 0x000000321a2a7228 */ /* 0x001fce0000000000 */
[----:B----4-:R-:W0:Y:S01]  /*2500*/  F2F.F64.F32 R46, R23 ;  /* 0x00000017002e7310 */ /* 0x010e220000201800 */
[-C--:B------:R-:W-:Y:S02]  /*2510*/  DMUL R52, R30, R50.reuse ;  /* 0x000000321e347228 */ /* 0x080fe40000000000 */
[----:B------:R-:W-:Y:S02]  /*2520*/  DMUL R50, R40, R50 ;  /* 0x0000003228327228 */ /* 0x000fe40000000000 */
[----:B-1----:R-:W-:-:S04]  /*2530*/  DFMA R42, R32, R48, R42 ;  /* 0x00000030202a722b */ /* 0x002fc8000000002a */
[-C--:B------:R-:W-:Y:S02]  /*2540*/  DFMA R52, R24, R48.reuse, R52 ;  /* 0x000000301834722b */ /* 0x080fe40000000034 */
[----:B------:R-:W-:Y:S01]  /*2550*/  DFMA R50, R36, R48, R50 ;  /* 0x000000302432722b */ /* 0x000fe20000000032 */
[----:B-----5:R-:W-:Y:S01]  /*2560*/  F2F.F64.F32 R48, R15 ;  /* 0x0000000f00307310 */ /* 0x020fe20000201800 */
[----:B0-----:R-:W-:-:S04]  /*2570*/  DFMA R42, R38, R46, R42 ;  /* 0x0000002e262a722b */ /* 0x001fc8000000002a */
[-C--:B------:R-:W-:Y:S02]  /*2580*/  DFMA R52, R34, R46.reuse, R52 ;  /* 0x0000002e2234722b */ /* 0x080fe40000000034 */
[----:B------:R-:W-:Y:S01]  /*2590*/  DFMA R50, R28, R46, R50 ;  /* 0x0000002e1c32722b */ /* 0x000fe20000000032 */
[----:B------:R-:W-:Y:S08]  /*25a0*/  F2F.F32.F64 R21, R42 ;  /* 0x0000002a00157310 */ /* 0x000ff00000301000 */
[----:B------:R-:W0:Y:S08]  /*25b0*/  F2F.F64.F32 R42, R9 ;  /* 0x00000009002a7310 */ /* 0x000e300000201800 */
[----:B------:R0:W-:Y:S08]  /*25c0*/  F2F.F32.F64 R19, R52 ;  /* 0x0000003400137310 */ /* 0x0001f00000301000 */
[----:B------:R-:W1:Y:S01]  /*25d0*/  F2F.F64.F32 R46, R7 ;  /* 0x00000007002e7310 */ /* 0x000e620000201800 */
[----:B0-----:R-:W-:-:S07]  /*25e0*/  DMUL R52, R30, R42 ;  /* 0x0000002a1e347228 */ /* 0x001fce0000000000 */
[----:B------:R0:W2:Y:S01]  /*25f0*/  F2F.F32.F64 R11, R50 ;  /* 0x00000032000b7310 */ /* 0x0000a20000301000 */
[----:B------:R-:W-:Y:S02]  /*2600*/  DFMA R52, R24, R48, R52 ;  /* 0x000000301834722b */ /* 0x000fe40000000034 */
[-C--:B0-----:R-:W-:Y:S02]  /*2610*/  DMUL R50, R26, R42.reuse ;  /* 0x0000002a1a327228 */ /* 0x081fe40000000000 */
[----:B------:R-:W-:-:S04]  /*2620*/  DMUL R42, R40, R42 ;  /* 0x0000002a282a7228 */ /* 0x000fc80000000000 */
[----:B-1----:R-:W-:Y:S02]  /*2630*/  DFMA R52, R34, R46, R52 ;  /* 0x0000002e2234722b */ /* 0x002fe40000000034 */
[----:B------:R-:W-:-:S04]  /*2640*/  DFMA R50, R32, R48, R50 ;  /* 0x000000302032722b */ /* 0x000fc80000000032 */
[----:B------:R0:W1:Y:S01]  /*2650*/  F2F.F32.F64 R9, R52 ;  /* 0x0000003400097310 */ /* 0x0000620000301000 */
[----:B------:R-:W-:Y:S01]  /*2660*/  DFMA R42, R36, R48, R42 ;  /* 0x00000030242a722b */ /* 0x000fe2000000002a */
[----:B------:R-:W-:Y:S02]  /*2670*/  IMAD.WIDE.U32 R48, R16, 0x4, R44 ;  /* 0x0000000410307825 */ /* 0x000fe400078e002c */
[----:B------:R-:W-:-:S03]  /*2680*/  DFMA R50, R38, R46, R50 ;  /* 0x0000002e2632722b */ /* 0x000fc60000000032 */
[----:B------:R3:W4:Y:S01]  /*2690*/  LDG.E R7, desc[UR8][R48.64] ;  /* 0x0000000830077981 */ /* 0x000722000c1e1900 */
[--C-:B0-----:R-:W-:Y:S02]  /*26a0*/  IMAD.WIDE.U32 R52, R2, 0x4, R44.reuse ;  /* 0x0000000402347825 */ /* 0x101fe400078e002c */
[----:B------:R0:W5:Y:S03]  /*26b0*/  F2F.F32.F64 R15, R50 ;  /* 0x00000032000f7310 */ /* 0x0001660000301000 */
[----:B------:R2:W5:Y:S01]  /*26c0*/  LDG.E R17, desc[UR8][R52.64] ;  /* 0x0000000834117981 */ /* 0x000562000c1e1900 */
[----:B---3--:R-:W-:-:S04]  /*26d0*/  IMAD.WIDE.U32 R48, R4, 0x4, R44 ;  /* 0x0000000404307825 */ /* 0x008fc800078e002c */
[--C-:B0-----:R-:W-:Y:S02]  /*26e0*/  IMAD.WIDE.U32 R50, R18, 0x4, R44.reuse ;  /* 0x0000000412327825 */ /* 0x101fe400078e002c */
[----:B------:R-:W3:Y:S02]  /*26f0*/  LDG.E R48, desc[UR8][R48.64] ;  /* 0x0000000830307981 */ /* 0x000ee4000c1e1900 */
[--C-:B--2---:R-:W-:Y:S02]  /*2700*/  IMAD.WIDE.U32 R52, R20, 0x4, R44.reuse ;  /* 0x0000000414347825 */ /* 0x104fe400078e002c */
[----:B------:R-:W1:Y:S02]  /*2710*/  LDG.E R50, desc[UR8][R50.64] ;  /* 0x0000000832327981 */ /* 0x000e64000c1e1900 */
[----:B------:R-:W-:Y:S02]  /*2720*/  IMAD.WIDE.U32 R44, R22, 0x4, R44 ;  /* 0x00000004162c7825 */ /* 0x000fe400078e002c */
[----:B------:R-:W2:Y:S04]  /*2730*/  LDG.E R23, desc[UR8][R52.64] ;  /* 0x0000000834177981 */ /* 0x000ea8000c1e1900 */
[----:B------:R-:W2:Y:S01]  /*2740*/  LDG.E R44, desc[UR8][R44.64] ;  /* 0x000000082c2c7981 */ /* 0x000ea2000c1e1900 */
[----:B------:R-:W-:-:S10]  /*2750*/  DFMA R42, R28, R46, R42 ;  /* 0x0000002e1c2a722b */ /* 0x000fd4000000002a */
[----:B------:R-:W0:Y:S01]  /*2760*/  F2F.F32.F64 R43, R42 ;  /* 0x0000002a002b7310 */ /* 0x000e220000301000 */
[----:B------:R-:W-:-:S04]  /*2770*/  UIADD3 UR6, UPT, UPT, UR6, 0x2, URZ ;  /* 0x0000000206067890 */ /* 0x000fc8000fffe0ff */
[----:B------:R-:W-:Y:S01]  /*2780*/  UISETP.NE.AND UP0, UPT, UR6, URZ, UPT ;  /* 0x000000ff0600728c */ /* 0x000fe2000bf05270 */
[C---:B------:R-:W-:Y:S02]  /*2790*/  IMAD R5, R3.reuse, 0x6, R5 ;  /* 0x0000000603057824 */ /* 0x040fe400078e0205 */
[C---:B------:R-:W-:Y:S02]  /*27a0*/  IMAD R0, R3.reuse, 0x6, R0 ;  /* 0x0000000603007824 */ /* 0x040fe400078e0200 */
[C---:B------:R-:W-:Y:S02]  /*27b0*/  IMAD R6, R3.reuse, 0x6, R6 ;  /* 0x0000000603067824 */ /* 0x040fe400078e0206 */
[C---:B------:R-:W-:Y:S02]  /*27c0*/  IMAD R8, R3.reuse, 0x6, R8 ;  /* 0x0000000603087824 */ /* 0x040fe400078e0208 */
[C---:B------:R-:W-:Y:S02]  /*27d0*/  IMAD R10, R3.reuse, 0x6, R10 ;  /* 0x00000006030a7824 */ /* 0x040fe400078e020a */
[----:B------:R-:W-:-:S02]  /*27e0*/  IMAD R14, R3, 0x6, R14 ;  /* 0x00000006030e7824 */ /* 0x000fc400078e020e */
[C---:B------:R-:W-:Y:S02]  /*27f0*/  IMAD R16, R3.reuse, 0x6, R16 ;  /* 0x0000000603107824 */ /* 0x040fe400078e0210 */
[C---:B------:R-:W-:Y:S02]  /*2800*/  IMAD R2, R3.reuse, 0x6, R2 ;  /* 0x0000000603027824 */ /* 0x040fe400078e0202 */
[C---:B------:R-:W-:Y:S02]  /*2810*/  IMAD R4, R3.reuse, 0x6, R4 ;  /* 0x0000000603047824 */ /* 0x040fe400078e0204 */
[C---:B------:R-:W-:Y:S02]  /*2820*/  IMAD R18, R3.reuse, 0x6, R18 ;  /* 0x0000000603127824 */ /* 0x040fe400078e0212 */
[C---:B------:R-:W-:Y:S02]  /*2830*/  IMAD R20, R3.reuse, 0x6, R20 ;  /* 0x0000000603147824 */ /* 0x040fe400078e0214 */
[----:B------:R-:W-:-:S02]  /*2840*/  IMAD R22, R3, 0x6, R22 ;  /* 0x0000000603167824 */ /* 0x000fc400078e0216 */
[----:B----4-:R-:W-:Y:S01]  /*2850*/  FADD R7, R19, -R7 ;  /* 0x8000000713077221 */ /* 0x010fe20000000000 */
[----:B-----5:R-:W-:-:S04]  /*2860*/  FADD R17, R21, -R17 ;  /* 0x8000001115117221 */ /* 0x020fc80000000000 */
[----:B------:R-:W-:-:S04]  /*2870*/  FMUL R46, R17, R17 ;  /* 0x00000011112e7220 */ /* 0x000fc80000400000 */
[----:B------:R-:W-:Y:S01]  /*2880*/  FFMA R46, R7, R7, R46 ;  /* 0x00000007072e7223 */ /* 0x000fe2000000002e */
[----:B---3--:R-:W-:Y:S01]  /*2890*/  FADD R11, R11, -R48 ;  /* 0x800000300b0b7221 */ /* 0x008fe20000000000 */
[----:B-1----:R-:W-:Y:S01]  /*28a0*/  FADD R9, R9, -R50 ;  /* 0x8000003209097221 */ /* 0x002fe20000000000 */
[----:B--2---:R-:W-:Y:S02]  /*28b0*/  FADD R15, R15, -R23 ;  /* 0x800000170f0f7221 */ /* 0x004fe40000000000 */
[----:B------:R-:W-:Y:S02]  /*28c0*/  FFMA R46, R11, R11, R46 ;  /* 0x0000000b0b2e7223 */ /* 0x000fe4000000002e */
[----:B------:R-:W-:Y:S01]  /*28d0*/  FMUL R48, R15, R15 ;  /* 0x0000000f0f307220 */ /* 0x000fe20000400000 */
[----:B0-----:R-:W-:-:S03]  /*28e0*/  FADD R7, R43, -R44 ;  /* 0x8000002c2b077221 */ /* 0x001fc60000000000 */
[----:B------:R-:W-:Y:S01]  /*28f0*/  FFMA R48, R9, R9, R48 ;  /* 0x0000000909307223 */ /* 0x000fe20000000030 */
[----:B------:R-:W0:Y:S03]  /*2900*/  F2F.F64.F32 R42, R46 ;  /* 0x0000002e002a7310 */ /* 0x000e260000201800 */
[----:B------:R-:W-:-:S06]  /*2910*/  FFMA R44, R7, R7, R48 ;  /* 0x00000007072c7223 */ /* 0x000fcc0000000030 */
[----:B------:R-:W1:Y:S01]  /*2920*/  F2F.F64.F32 R44, R44 ;  /* 0x0000002c002c7310 */ /* 0x000e620000201800 */
[----:B0-----:R-:W-:-:S08]  /*2930*/  DADD R12, R42, R12 ;  /* 0x000000002a0c7229 */ /* 0x001fd0000000000c */
[----:B-1----:R-:W-:Y:S01]  /*2940*/  DADD R12, R12, R44 ;  /* 0x000000000c0c7229 */ /* 0x002fe2000000002c */
[----:B------:R-:W-:Y:S10]  /*2950*/  BRA.U UP0, `(.L_x_21) ;  /* 0xfffffff900a87547 */ /* 0x000ff4000b83ffff */
.L_x_20:
[----:B------:R-:W-:-:S04]  /*2960*/  ULOP3.LUT UR5, UR5, 0x1, URZ, 0xc0, !UPT ;  /* 0x0000000105057892 */ /* 0x000fc8000f8ec0ff */
[----:B------:R-:W-:-:S09]  /*2970*/  UISETP.NE.U32.AND UP0, UPT, UR5, 0x1, UPT ;  /* 0x000000010500788c */ /* 0x000fd2000bf05070 */
[----:B------:R-:W-:Y:S05]  /*2980*/  BRA.U UP0, `(.L_x_19) ;  /* 0x0000000100c47547 */ /* 0x000fea000b800000 */
[----:B------:R-:W0:Y:S08]  /*2990*/  LDC R10, c[0x0][0x384] ;  /* 0x0000e100ff0a7b82 */ /* 0x000e300000000800 */
[----:B------:R-:W1:Y:S08]  /*29a0*/  LDC R5, c[0x0][0x388] ;  /* 0x0000e200ff057b82 */ /* 0x000e700000000800 */
[----:B------:R-:W2:Y:S01]  /*29b0*/  LDC.64 R2, c[0x0][0x390] ;  /* 0x0000e400ff027b82 */ /* 0x000ea20000000a00 */
[----:B0-----:R-:W-:-:S04]  /*29c0*/  IMAD R0, R10, UR4, RZ ;  /* 0x000000040a007c24 */ /* 0x001fc8000f8e02ff */
[----:B-1----:R-:W-:-:S05]  /*29d0*/  IMAD R5, R0, 0x3, R5 ;  /* 0x0000000300057824 */ /* 0x002fca00078e0205 */
[C---:B------:R-:W-:Y:S01]  /*29e0*/  IADD3 R9, PT, PT, R5.reuse, R10, RZ ;  /* 0x0000000a05097210 */ /* 0x040fe20007ffe0ff */
[----:B--2---:R-:W-:-:S04]  /*29f0*/  IMAD.WIDE.U32 R4, R5, 0x4, R2 ;  /* 0x0000000405047825 */ /* 0x004fc800078e0002 */
[C-C-:B------:R-:W-:Y:S01]  /*2a00*/  IMAD.WIDE.U32 R6, R9.reuse, 0x4, R2.reuse ;  /* 0x0000000409067825 */ /* 0x140fe200078e0002 */
[----:B------:R-:W0:Y:S04]  /*2a10*/  S2R R11, SR_CTAID.X ;  /* 0x00000000000b7919 */ /* 0x000e280000002500 */
[----:B------:R-:W2:Y:S01]  /*2a20*/  LDG.E R18, desc[UR8][R6.64] ;  /* 0x0000000806127981 */ /* 0x000ea2000c1e1900 */
[----:B------:R-:W-:Y:S01]  /*2a30*/  IADD3 R9, PT, PT, R9, R10, RZ ;  /* 0x0000000a09097210 */ /* 0x000fe20007ffe0ff */
[----:B------:R-:W0:Y:S04]  /*2a40*/  S2R R14, SR_TID.X ;  /* 0x00000000000e7919 */ /* 0x000e280000002100 */
[----:B------:R-:W-:Y:S01]  /*2a50*/  IMAD.WIDE.U32 R8, R9, 0x4, R2 ;  /* 0x0000000409087825 */ /* 0x000fe200078e0002 */
[----:B------:R-:W3:Y:S01]  /*2a60*/  LDG.E R4, desc[UR8][R4.64] ;  /* 0x0000000804047981 */ /* 0x000ee2000c1e1900 */
[----:B------:R-:W0:Y:S04]  /*2a70*/  LDCU UR4, c[0x0][0x360] ;  /* 0x00006c00ff0477ac */ /* 0x000e280008000800 */
[----:B------:R-:W4:Y:S01]  /*2a80*/  LDG.E R8, desc[UR8][R8.64] ;  /* 0x0000000808087981 */ /* 0x000f22000c1e1900 */
[----:B0-----:R-:W-:-:S04]  /*2a90*/  IMAD R11, R11, UR4, R14 ;  /* 0x000000040b0b7c24 */ /* 0x001fc8000f8e020e */
[----:B------:R-:W-:-:S05]  /*2aa0*/  IMAD R11, R0, 0x3, R11 ;  /* 0x00000003000b7824 */ /* 0x000fca00078e020b */
[----:B------:R-:W-:-:S05]  /*2ab0*/  IADD3 R17, PT, PT, R11, R10, RZ ;  /* 0x0000000a0b117210 */ /* 0x000fca0007ffe0ff */
[C---:B------:R-:W-:Y:S01]  /*2ac0*/  IMAD.WIDE.U32 R14, R17.reuse, 0x4, R2 ;  /* 0x00000004110e7825 */ /* 0x040fe200078e0002 */
[----:B------:R-:W-:-:S03]  /*2ad0*/  IADD3 R17, PT, PT, R17, R10, RZ ;  /* 0x0000000a11117210 */ /* 0x000fc60007ffe0ff */
[--C-:B------:R-:W-:Y:S01]  /*2ae0*/  IMAD.WIDE.U32 R10, R11, 0x4, R2.reuse ;  /* 0x000000040b0a7825 */ /* 0x100fe200078e0002 */
[----:B------:R-:W5:Y:S03]  /*2af0*/  LDG.E R0, desc[UR8][R14.64] ;  /* 0x000000080e007981 */ /* 0x000f66000c1e1900 */
[----:B------:R-:W-:Y:S02]  /*2b00*/  IMAD.WIDE.U32 R16, R17, 0x4, R2 ;  /* 0x0000000411107825 */ /* 0x000fe400078e0002 */
[----:B------:R-:W5:Y:S04]  /*2b10*/  LDG.E R2, desc[UR8][R10.64] ;  /* 0x000000080a027981 */ /* 0x000f68000c1e1900 */
[----:B------:R-:W5:Y:S01]  /*2b20*/  LDG.E R3, desc[UR8][R16.64] ;  /* 0x0000000810037981 */ /* 0x000f62000c1e1900 */
        /* <DEDUP_REMOVED lines=8> */
[----:B------:R-:W-:Y:S02]  /*2bb0*/  DFMA R6, R36, R4, R6 ;  /* 0x000000042406722b */ /* 0x000fe40000000006 */
[----:B0-----:R-:W-:-:S04]  /*2bc0*/  DFMA R26, R38, R8, R26 ;  /* 0x00000008261a722b */ /* 0x001fc8000000001a */
[-C--:B------:R-:W-:Y:S02]  /*2bd0*/  DFMA R30, R34, R8.reuse, R30 ;  /* 0x00000008221e722b */ /* 0x080fe4000000001e */
[----:B------:R-:W-:-:S04]  /*2be0*/  DFMA R6, R28, R8, R6 ;  /* 0x000000081c06722b */ /* 0x000fc80000000006 */
[----:B------:R-:W5:Y:S08]  /*2bf0*/  F2F.F32.F64 R27, R26 ;  /* 0x0000001a001b7310 */ /* 0x000f700000301000 */
[----:B------:R-:W0:Y:S01]  /*2c00*/  F2F.F32.F64 R31, R30 ;  /* 0x0000001e001f7310 */ /* 0x000e220000301000 */
[----:B-----5:R-:W-:-:S07]  /*2c10*/  FADD R0, R27, -R0 ;  /* 0x800000001b007221 */ /* 0x020fce0000000000 */
[----:B------:R-:W1:Y:S01]  /*2c20*/  F2F.F32.F64 R6, R6 ;  /* 0x0000000600067310 */ /* 0x000e620000301000 */
[----:B------:R-:W-:Y:S01]  /*2c30*/  FMUL R5, R0, R0 ;  /* 0x0000000000057220 */ /* 0x000fe20000400000 */
[----:B0-----:R-:W-:-:S04]  /*2c40*/  FADD R2, R31, -R2 ;  /* 0x800000021f027221 */ /* 0x001fc80000000000 */
[----:B------:R-:W-:Y:S01]  /*2c50*/  FFMA R5, R2, R2, R5 ;  /* 0x0000000202057223 */ /* 0x000fe20000000005 */
[----:B-1----:R-:W-:-:S04]  /*2c60*/  FADD R0, R6, -R3 ;  /* 0x8000000306007221 */ /* 0x002fc80000000000 */
[----:B------:R-:W-:-:S06]  /*2c70*/  FFMA R2, R0, R0, R5 ;  /* 0x0000000000027223 */ /* 0x000fcc0000000005 */
[----:B------:R-:W0:Y:S02]  /*2c80*/  F2F.F64.F32 R2, R2 ;  /* 0x0000000200027310 */ /* 0x000e240000201800 */
[----:B0-----:R-:W-:-:S11]  /*2c90*/  DADD R12, R12, R2 ;  /* 0x000000000c0c7229 */ /* 0x001fd60000000002 */
.L_x_19:
[----:B------:R-:W0:Y:S01]  /*2ca0*/  LDCU UR4, c[0x0][0x380] ;  /* 0x00007000ff0477ac */ /* 0x000e220008000800 */
[----:B------:R-:W-:Y:S01]  /*2cb0*/  MOV R2, 0x1 ;  /* 0x0000000100027802 */ /* 0x000fe20000000f00 */
[----:B------:R-:W1:Y:S01]  /*2cc0*/  S2R R0, SR_CTAID.X ;  /* 0x0000000000007919 */ /* 0x000e620000002500 */
[----:B------:R-:W-:Y:S01]  /*2cd0*/  FSETP.GEU.AND P1, PT, |R13|, 6.5827683646048100446e-37, PT ;  /* 0x036000000d00780b */ /* 0x000fe20003f2e200 */
[----:B------:R-:W-:Y:S01]  /*2ce0*/  BSSY.RECONVERGENT B0, `(.L_x_22) ;  /* 0x0000015000007945 */ /* 0x000fe20003800200 */
[----:B------:R-:W1:Y:S01]  /*2cf0*/  S2R R9, SR_TID.X ;  /* 0x0000000000097919 */ /* 0x000e620000002100 */
[----:B0-----:R-:W0:Y:S01]  /*2d00*/  I2F.F64.U32 R10, UR4 ;  /* 0x00000004000a7d12 */ /* 0x001e220008201800 */
[----:B------:R-:W1:Y:S07]  /*2d10*/  LDCU UR4, c[0x0][0x360] ;  /* 0x00006c00ff0477ac */ /* 0x000e6e0008000800 */
[----:B0-----:R-:W0:Y:S02]  /*2d20*/  MUFU.RCP64H R3, R11 ;  /* 0x0000000b00037308 */ /* 0x001e240000001800 */
        /* <DEDUP_REMOVED lines=9> */
[----:B------:R-:W-:Y:S01]  /*2dc0*/  FSETP.GT.AND P0, PT, |R2|, 1.469367938527859385e-39, PT ;  /* 0x001000000200780b */ /* 0x000fe20003f04200 */
[----:B-1----:R-:W-:-:S12]  /*2dd0*/  IMAD R2, R0, UR4, R9 ;  /* 0x0000000400027c24 */ /* 0x002fd8000f8e0209 */
[----:B------:R-:W-:Y:S05]  /*2de0*/  @P0 BRA P1, `(.L_x_23) ;  /* 0x0000000000100947 */ /* 0x000fea0000800000 */
[----:B------:R-:W-:-:S07]  /*2df0*/  MOV R0, 0x2e10 ;  /* 0x00002e1000007802 */ /* 0x000fce0000000f00 */
[----:B------:R-:W-:Y:S05]  /*2e00*/  CALL.REL.NOINC `($__internal_0_$__cuda_sm20_div_rn_f64_full) ;  /* 0x0000000000587944 */ /* 0x000fea0003c00000 */
[----:B------:R-:W-:Y:S02]  /*2e10*/  MOV R4, R16 ;  /* 0x0000001000047202 */ /* 0x000fe40000000f00 */
[----:B------:R-:W-:-:S07]  /*2e20*/  MOV R5, R17 ;  /* 0x0000001100057202 */ /* 0x000fce0000000f00 */
.L_x_23:
[----:B------:R-:W-:Y:S05]  /*2e30*/  BSYNC.RECONVERGENT B0 ;  /* 0x0000000000007941 */ /* 0x000fea0003800200 */
.L_x_22:
[----:B------:R-:W0:Y:S01]  /*2e40*/  F2F.F32.F64 R4, R4 ;  /* 0x0000000400047310 */ /* 0x000e220000301000 */
[----:B------:R-:W-:Y:S01]  /*2e50*/  BSSY.RECONVERGENT B0, `(.L_x_24) ;  /* 0x000000d000007945 */ /* 0x000fe20003800200 */
[----:B0-----:R-:W-:-:S06]  /*2e60*/  IADD3 R0, PT, PT, R4, -0xd000000, RZ ;  /* 0xf300000004007810 */ /* 0x001fcc0007ffe0ff */
[----:B------:R0:W1:Y:S01]  /*2e70*/  MUFU.RSQ R3, R4 ;  /* 0x0000000400037308 */ /* 0x0000620000001400 */
[----:B------:R-:W-:-:S13]  /*2e80*/  ISETP.GT.U32.AND P0, PT, R0, 0x727fffff, PT ;  /* 0x727fffff0000780c */ /* 0x000fda0003f04070 */
[----:B0-----:R-:W-:Y:S05]  /*2e90*/  @!P0 BRA `(.L_x_25) ;  /* 0x0000000000108947 */ /* 0x001fea0003800000 */
[----:B------:R-:W-:-:S07]  /*2ea0*/  MOV R8, 0x2ec0 ;  /* 0x00002ec000087802 */ /* 0x000fce0000000f00 */
[----:B-1----:R-:W-:Y:S05]  /*2eb0*/  CALL.REL.NOINC `($__internal_2_$__cuda_sm20_sqrt_rn_f32_slowpath) ;  /* 0x0000000800547944 */ /* 0x002fea0003c00000 */
[----:B------:R-:W-:Y:S01]  /*2ec0*/  MOV R7, R3 ;  /* 0x0000000300077202 */ /* 0x000fe20000000f00 */
[----:B------:R-:W-:Y:S06]  /*2ed0*/  BRA `(.L_x_26) ;  /* 0x0000000000107947 */ /* 0x000fec0003800000 */
.L_x_25:
[----:B-1----:R-:W-:Y:S01]  /*2ee0*/  FMUL.FTZ R7, R4, R3 ;  /* 0x0000000304077220 */ /* 0x002fe20000410000 */
[----:B------:R-:W-:-:S03]  /*2ef0*/  FMUL.FTZ R3, R3, 0.5 ;  /* 0x3f00000003037820 */ /* 0x000fc60000410000 */
[----:B------:R-:W-:-:S04]  /*2f00*/  FFMA R0, -R7, R7, R4 ;  /* 0x0000000707007223 */ /* 0x000fc80000000104 */
[----:B------:R-:W-:-:S07]  /*2f10*/  FFMA R7, R0, R3, R7 ;  /* 0x0000000300077223 */ /* 0x000fce0000000007 */
.L_x_26:
[----:B------:R-:W-:Y:S05]  /*2f20*/  BSYNC.RECONVERGENT B0 ;  /* 0x0000000000007941 */ /* 0x000fea0003800200 */
.L_x_24:
[----:B------:R-:W0:Y:S02]  /*2f30*/  LDC.64 R4, c[0x0][0x398] ;  /* 0x0000e600ff047b82 */ /* 0x000e240000000a00 */
[----:B0-----:R-:W-:-:S05]  /*2f40*/  IMAD.WIDE.U32 R2, R2, 0x4, R4 ;  /* 0x0000000402027825 */ /* 0x001fca00078e0004 */
[----:B------:R-:W-:Y:S01]  /*2f50*/  STG.E desc[UR8][R2.64], R7 ;  /* 0x0000000702007986 */ /* 0x000fe2000c101908 */
[----:B------:R-:W-:Y:S05]  /*2f60*/  EXIT ;  /* 0x000000000000794d */ /* 0x000fea0003800000 */
        .weak           $__internal_0_$__cuda_sm20_div_rn_f64_full
        .type           $__internal_0_$__cuda_sm20_div_rn_f64_full,@function
        .size           $__internal_0_$__cuda_sm20_div_rn_f64_full,($__internal_1_$__cuda_sm20_dsqrt_rn_f64_mediumpath_v1 - $__internal_0_$__cuda_sm20_div_rn_f64_full)
$__internal_0_$__cuda_sm20_div_rn_f64_full:
[C---:B------:R-:W-:Y:S01]  /*2f70*/  FSETP.GEU.AND P0, PT, |R11|.reuse, 1.469367938527859385e-39, PT ;  /* 0x001000000b00780b */ /* 0x040fe20003f0e200 */
[----:B------:R-:W-:Y:S01]  /*2f80*/  IMAD.MOV.U32 R16, RZ, RZ, 0x1 ;  /* 0x00000001ff107424 */ /* 0x000fe200078e00ff */
[----:B------:R-:W-:Y:S01]  /*2f90*/  LOP3.LUT R8, R11, 0x800fffff, RZ, 0xc0, !PT ;  /* 0x800fffff0b087812 */ /* 0x000fe200078ec0ff */
[----:B------:R-:W-:Y:S01]  /*2fa0*/  BSSY.RECONVERGENT B2, `(.L_x_27) ;  /* 0x0000054000027945 */ /* 0x000fe20003800200 */
[C---:B------:R-:W-:Y:S02]  /*2fb0*/  FSETP.GEU.AND P2, PT, |R13|.reuse, 1.469367938527859385e-39, PT ;  /* 0x001000000d00780b */ /* 0x040fe40003f4e200 */
[----:B------:R-:W-:Y:S02]  /*2fc0*/  LOP3.LUT R9, R8, 0x3ff00000, RZ, 0xfc, !PT ;  /* 0x3ff0000008097812 */ /* 0x000fe400078efcff */
[----:B------:R-:W-:Y:S02]  /*2fd0*/  MOV R8, R10 ;  /* 0x0000000a00087202 */ /* 0x000fe40000000f00 */
[----:B------:R-:W-:-:S02]  /*2fe0*/  LOP3.LUT R4, R13, 0x7ff00000, RZ, 0xc0, !PT ;  /* 0x7ff000000d047812 */ /* 0x000fc400078ec0ff */
[----:B------:R-:W-:Y:S01]  /*2ff0*/  LOP3.LUT R6, R11, 0x7ff00000, RZ, 0xc0, !PT ;  /* 0x7ff000000b067812 */ /* 0x000fe200078ec0ff */
[----:B------:R-:W-:-:S03]  /*3000*/  @!P0 DMUL R8, R10, 8.98846567431157953865e+307 ;  /* 0x7fe000000a088828 */ /* 0x000fc60000000000 */
[C---:B------:R-:W-:Y:S02]  /*3010*/  ISETP.GE.U32.AND P1, PT, R4.reuse, R6, PT ;  /* 0x000000060400720c */ /* 0x040fe40003f26070 */
[----:B------:R-:W-:Y:S01]  /*3020*/  @!P2 LOP3.LUT R5, R11, 0x7ff00000, RZ, 0xc0, !PT ;  /* 0x7ff000000b05a812 */ /* 0x000fe200078ec0ff */
[----:B------:R-:W0:Y:S01]  /*3030*/  MUFU.RCP64H R17, R9 ;  /* 0x0000000900117308 */ /* 0x000e220000001800 */
[----:B------:R-:W-:Y:S02]  /*3040*/  @!P2 MOV R20, RZ ;  /* 0x000000ff0014a202 */ /* 0x000fe40000000f00 */
[----:B------:R-:W-:Y:S02]  /*3050*/  @!P2 ISETP.GE.U32.AND P3, PT, R4, R5, PT ;  /* 0x000000050400a20c */ /* 0x000fe40003f66070 */
[----:B------:R-:W-:Y:S02]  /*3060*/  MOV R5, 0x1ca00000 ;  /* 0x1ca0000000057802 */ /* 0x000fe40000000f00 */
[----:B------:R-:W-:-:S02]  /*3070*/  @!P0 LOP3.LUT R6, R9, 0x7ff00000, RZ, 0xc0, !PT ;  /* 0x7ff0000009068812 */ /* 0x000fc400078ec0ff */
[----:B------:R-:W-:Y:S02]  /*3080*/  @!P2 SEL R7, R5, 0x63400000, !P3 ;  /* 0x634000000507a807 */ /* 0x000fe40005800000 */
[----:B------:R-:W-:Y:S02]  /*3090*/  IADD3 R48, PT, PT, R6, -0x1, RZ ;  /* 0xffffffff06307810 */ /* 0x000fe40007ffe0ff */
[----:B------:R-:W-:Y:S01]  /*30a0*/  @!P2 LOP3.LUT R7, R7, 0x80000000, R13, 0xf8, !PT ;  /* 0x800000000707a812 */ /* 0x000fe200078ef80d */
[----:B0-----:R-:W-:-:S03]  /*30b0*/  DFMA R14, R16, -R8, 1 ;  /* 0x3ff00000100e742b */ /* 0x001fc60000000808 */
[----:B------:R-:W-:Y:S02]  /*30c0*/  @!P2 LOP3.LUT R21, R7, 0x100000, RZ, 0xfc, !PT ;  /* 0x001000000715a812 */ /* 0x000fe400078efcff */
[----:B------:R-:W-:-:S03]  /*30d0*/  MOV R7, R4 ;  /* 0x0000000400077202 */ /* 0x000fc60000000f00 */
[----:B------:R-:W-:-:S08]  /*30e0*/  DFMA R14, R14, R14, R14 ;  /* 0x0000000e0e0e722b */ /* 0x000fd0000000000e */
[----:B------:R-:W-:Y:S01]  /*30f0*/  DFMA R16, R16, R14, R16 ;  /* 0x0000000e1010722b */ /* 0x000fe20000000010 */
[----:B------:R-:W-:Y:S02]  /*3100*/  SEL R15, R5, 0x63400000, !P1 ;  /* 0x63400000050f7807 */ /* 0x000fe40004800000 */
[----:B------:R-:W-:Y:S02]  /*3110*/  MOV R14, R12 ;  /* 0x0000000c000e7202 */ /* 0x000fe40000000f00 */
[----:B------:R-:W-:-:S03]  /*3120*/  LOP3.LUT R15, R15, 0x800fffff, R13, 0xf8, !PT ;  /* 0x800fffff0f0f7812 */ /* 0x000fc600078ef80d */
[----:B------:R-:W-:-:S03]  /*3130*/  DFMA R18, R16, -R8, 1 ;  /* 0x3ff000001012742b */ /* 0x000fc60000000808 */
[----:B------:R-:W-:-:S05]  /*3140*/  @!P2 DFMA R14, R14, 2, -R20 ;  /* 0x400000000e0ea82b */ /* 0x000fca0000000814 */
[----:B------:R-:W-:-:S05]  /*3150*/  DFMA R16, R16, R18, R16 ;  /* 0x000000121010722b */ /* 0x000fca0000000010 */
[----:B------:R-:W-:-:S03]  /*3160*/  @!P2 LOP3.LUT R7, R15, 0x7ff00000, RZ, 0xc0, !PT ;  /* 0x7ff000000f07a812 */ /* 0x000fc600078ec0ff */
[----:B------:R-:W-:Y:S01]  /*3170*/  DMUL R18, R16, R14 ;  /* 0x0000000e10127228 */ /* 0x000fe20000000000 */
[----:B------:R-:W-:-:S04]  /*3180*/  IADD3 R20, PT, PT, R7, -0x1, RZ ;  /* 0xffffffff07147810 */ /* 0x000fc80007ffe0ff */
[----:B------:R-:W-:-:S03]  /*3190*/  ISETP.GT.U32.AND P0, PT, R20, 0x7feffffe, PT ;  /* 0x7feffffe1400780c */ /* 0x000fc60003f04070 */
[----:B------:R-:W-:Y:S01]  /*31a0*/  DFMA R20, R18, -R8, R14 ;  /* 0x800000081214722b */ /* 0x000fe2000000000e */
[----:B------:R-:W-:-:S07]  /*31b0*/  ISETP.GT.U32.OR P0, PT, R48, 0x7feffffe, P0 ;  /* 0x7feffffe3000780c */ /* 0x000fce0000704470 */
[----:B------:R-:W-:-:S06]  /*31c0*/  DFMA R20, R16, R20, R18 ;  /* 0x000000141014722b */ /* 0x000fcc0000000012 */
[----:B------:R-:W-:Y:S05]  /*31d0*/  @P0 BRA `(.L_x_28) ;  /* 0x00000000006c0947 */ /* 0x000fea0003800000 */
[----:B------:R-:W-:-:S04]  /*31e0*/  LOP3.LUT R7, R11, 0x7ff00000, RZ, 0xc0, !PT ;  /* 0x7ff000000b077812 */ /* 0x000fc800078ec0ff */
[CC--:B------:R-:W-:Y:S02]  /*31f0*/  VIADDMNMX R6, R4.reuse, -R7.reuse, 0xb9600000, !PT ;  /* 0xb960000004067446 */ /* 0x0c0fe40007800907 */
[----:B------:R-:W-:Y:S02]  /*3200*/  ISETP.GE.U32.AND P0, PT, R4, R7, PT ;  /* 0x000000070400720c */ /* 0x000fe40003f06070 */
[----:B------:R-:W-:Y:S02]  /*3210*/  VIMNMX R6, PT, PT, R6, 0x46a00000, PT ;  /* 0x46a0000006067848 */ /* 0x000fe40003fe0100 */
[----:B------:R-:W-:-:S04]  /*3220*/  SEL R5, R5, 0x63400000, !P0 ;  /* 0x6340000005057807 */ /* 0x000fc80004000000 */
[----:B------:R-:W-:Y:S02]  /*3230*/  IADD3 R5, PT, PT, -R5, R6, RZ ;  /* 0x0000000605057210 */ /* 0x000fe40007ffe1ff */
[----:B------:R-:W-:Y:S02]  /*3240*/  MOV R6, RZ ;  /* 0x000000ff00067202 */ /* 0x000fe40000000f00 */
[----:B------:R-:W-:-:S06]  /*3250*/  IADD3 R7, PT, PT, R5, 0x7fe00000, RZ ;  /* 0x7fe0000005077810 */ /* 0x000fcc0007ffe0ff */
[----:B------:R-:W-:-:S10]  /*3260*/  DMUL R16, R20, R6 ;  /* 0x0000000614107228 */ /* 0x000fd40000000000 */
[----:B------:R-:W-:-:S13]  /*3270*/  FSETP.GTU.AND P0, PT, |R17|, 1.469367938527859385e-39, PT ;  /* 0x001000001100780b */ /* 0x000fda0003f0c200 */
[----:B------:R-:W-:Y:S05]  /*3280*/  @P0 BRA `(.L_x_29) ;  /* 0x0000000000940947 */ /* 0x000fea0003800000 */
[----:B------:R-:W-:-:S06]  /*3290*/  DFMA R8, R20, -R8, R14 ;  /* 0x800000081408722b */ /* 0x000fcc000000000e */
[----:B------:R-:W-:-:S04]  /*32a0*/  MOV R8, RZ ;  /* 0x000000ff00087202 */ /* 0x000fc80000000f00 */
[C---:B------:R-:W-:Y:S02]  /*32b0*/  FSETP.NEU.AND P0, PT, R9.reuse, RZ, PT ;  /* 0x000000ff0900720b */ /* 0x040fe40003f0d000 */
[----:B------:R-:W-:-:S04]  /*32c0*/  LOP3.LUT R11, R9, 0x80000000, R11, 0x48, !PT ;  /* 0x80000000090b7812 */ /* 0x000fc800078e480b */
[----:B------:R-:W-:-:S07]  /*32d0*/  LOP3.LUT R9, R11, R7, RZ, 0xfc, !PT ;  /* 0x000000070b097212 */ /* 0x000fce00078efcff */
[----:B------:R-:W-:Y:S05]  /*32e0*/  @!P0 BRA `(.L_x_29) ;  /* 0x00000000007c8947 */ /* 0x000fea0003800000 */
[C---:B------:R-:W-:Y:S01]  /*32f0*/  IADD3 R7, PT, PT, -R5.reuse, RZ, RZ ;  /* 0x000000ff05077210 */ /* 0x040fe20007ffe1ff */
[----:B------:R-:W-:Y:S01]  /*3300*/  DMUL.RP R8, R20, R8 ;  /* 0x0000000814087228 */ /* 0x000fe20000008000 */
[----:B------:R-:W-:Y:S02]  /*3310*/  MOV R6, RZ ;  /* 0x000000ff00067202 */ /* 0x000fe40000000f00 */
[----:B------:R-:W-:-:S04]  /*3320*/  IADD3 R5, PT, PT, -R5, -0x43300000, RZ ;  /* 0xbcd0000005057810 */ /* 0x000fc80007ffe1ff */
[----:B------:R-:W-:-:S03]  /*3330*/  DFMA R6, R16, -R6, R20 ;  /* 0x800000061006722b */ /* 0x000fc60000000014 */
[----:B------:R-:W-:-:S07]  /*3340*/  LOP3.LUT R11, R9, R11, RZ, 0x3c, !PT ;  /* 0x0000000b090b7212 */ /* 0x000fce00078e3cff */
[----:B------:R-:W-:-:S04]  /*3350*/  FSETP.NEU.AND P0, PT, |R7|, R5, PT ;  /* 0x000000050700720b */ /* 0x000fc80003f0d200 */
[----:B------:R-:W-:Y:S02]  /*3360*/  FSEL R16, R8, R16, !P0 ;  /* 0x0000001008107208 */ /* 0x000fe40004000000 */
[----:B------:R-:W-:Y:S01]  /*3370*/  FSEL R17, R11, R17, !P0 ;  /* 0x000000110b117208 */ /* 0x000fe20004000000 */
[----:B------:R-:W-:Y:S06]  /*3380*/  BRA `(.L_x_29) ;  /* 0x0000000000547947 */ /* 0x000fec0003800000 */
.L_x_28:
[----:B------:R-:W-:-:S14]  /*3390*/  DSETP.NAN.AND P0, PT, R12, R12, PT ;  /* 0x0000000c0c00722a */ /* 0x000fdc0003f08000 */
[----:B------:R-:W-:Y:S05]  /*33a0*/  @P0 BRA `(.L_x_30) ;  /* 0x0000000000440947 */ /* 0x000fea0003800000 */
[----:B------:R-:W-:-:S14]  /*33b0*/  DSETP.NAN.AND P0, PT, R10, R10, PT ;  /* 0x0000000a0a00722a */ /* 0x000fdc0003f08000 */
[----:B------:R-:W-:Y:S05]  /*33c0*/  @P0 BRA `(.L_x_31) ;  /* 0x0000000000300947 */ /* 0x000fea0003800000 */
[----:B------:R-:W-:Y:S02]  /*33d0*/  ISETP.NE.AND P0, PT, R7, R6, PT ;  /* 0x000000060700720c */ /* 0x000fe40003f05270 */
[----:B------:R-:W-:Y:S02]  /*33e0*/  MOV R16, 0x0 ;  /* 0x0000000000107802 */ /* 0x000fe40000000f00 */
[----:B------:R-:W-:-:S09]  /*33f0*/  MOV R17, 0xfff80000 ;  /* 0xfff8000000117802 */ /* 0x000fd20000000f00 */
[----:B------:R-:W-:Y:S05]  /*3400*/  @!P0 BRA `(.L_x_29) ;  /* 0x0000000000348947 */ /* 0x000fea0003800000 */
[----:B------:R-:W-:Y:S02]  /*3410*/  ISETP.NE.AND P0, PT, R7, 0x7ff00000, PT ;  /* 0x7ff000000700780c */ /* 0x000fe40003f05270 */
[----:B------:R-:W-:Y:S02]  /*3420*/  LOP3.LUT R17, R13, 0x80000000, R11, 0x48, !PT ;  /* 0x800000000d117812 */ /* 0x000fe400078e480b */
[----:B------:R-:W-:-:S13]  /*3430*/  ISETP.EQ.OR P0, PT, R6, RZ, !P0 ;  /* 0x000000ff0600720c */ /* 0x000fda0004702670 */
[----:B------:R-:W-:Y:S01]  /*3440*/  @P0 LOP3.LUT R4, R17, 0x7ff00000, RZ, 0xfc, !PT ;  /* 0x7ff0000011040812 */ /* 0x000fe200078efcff */
[----:B------:R-:W-:Y:S01]  /*3450*/  @!P0 IMAD.MOV.U32 R16, RZ, RZ, RZ ;  /* 0x000000ffff108224 */ /* 0x000fe200078e00ff */
[----:B------:R-:W-:Y:S02]  /*3460*/  @P0 MOV R16, RZ ;  /* 0x000000ff00100202 */ /* 0x000fe40000000f00 */
[----:B------:R-:W-:Y:S01]  /*3470*/  @P0 MOV R17, R4 ;  /* 0x0000000400110202 */ /* 0x000fe20000000f00 */
[----:B------:R-:W-:Y:S06]  /*3480*/  BRA `(.L_x_29) ;  /* 0x0000000000147947 */ /* 0x000fec0003800000 */
.L_x_31:
[----:B------:R-:W-:Y:S02]  /*3490*/  LOP3.LUT R17, R11, 0x80000, RZ, 0xfc, !PT ;  /* 0x000800000b117812 */ /* 0x000fe400078efcff */
[----:B------:R-:W-:Y:S01]  /*34a0*/  MOV R16, R10 ;  /* 0x0000000a00107202 */ /* 0x000fe20000000f00 */
[----:B------:R-:W-:Y:S06]  /*34b0*/  BRA `(.L_x_29) ;  /* 0x0000000000087947 */ /* 0x000fec0003800000 */
.L_x_30:
[----:B------:R-:W-:Y:S02]  /*34c0*/  LOP3.LUT R17, R13, 0x80000, RZ, 0xfc, !PT ;  /* 0x000800000d117812 */ /* 0x000fe400078efcff */
[----:B------:R-:W-:-:S07]  /*34d0*/  MOV R16, R12 ;  /* 0x0000000c00107202 */ /* 0x000fce0000000f00 */
.L_x_29:
[----:B------:R-:W-:Y:S05]  /*34e0*/  BSYNC.RECONVERGENT B2 ;  /* 0x0000000000027941 */ /* 0x000fea0003800200 */
.L_x_27:
[----:B------:R-:W-:Y:S01]  /*34f0*/  HFMA2 R5, -RZ, RZ, 0, 0 ;  /* 0x00000000ff057431 */ /* 0x000fe200000001ff */
[----:B------:R-:W-:-:S04]  /*3500*/  MOV R4, R0 ;  /* 0x0000000000047202 */ /* 0x000fc80000000f00 */
[----:B------:R-:W-:Y:S05]  /*3510*/  RET.REL.NODEC R4 `(_Z24k_all_against_one_lprmsdjjjPKfPfS1_PKi) ;  /* 0xffffffc804b87950 */ /* 0x000fea0003c3ffff */
        .weak           $__internal_1_$__cuda_sm20_dsqrt_rn_f64_mediumpath_v1
        .type           $__internal_1_$__cuda_sm20_dsqrt_rn_f64_mediumpath_v1,@function
        .size           $__internal_1_$__cuda_sm20_dsqrt_rn_f64_mediumpath_v1,($__internal_2_$__cuda_sm20_sqrt_rn_f32_slowpath - $__internal_1_$__cuda_sm20_dsqrt_rn_f64_mediumpath_v1)
$__internal_1_$__cuda_sm20_dsqrt_rn_f64_mediumpath_v1:
[----:B------:R-:W-:Y:S01]  /*3520*/  ISETP.GE.U32.AND P0, PT, R2, -0x3400000, PT ;  /* 0xfcc000000200780c */ /* 0x000fe20003f06070 */
[----:B------:R-:W-:Y:S01]  /*3530*/  BSSY.RECONVERGENT B1, `(.L_x_32) ;  /* 0x0000028000017945 */ /* 0x000fe20003800200 */
[----:B------:R-:W-:Y:S02]  /*3540*/  MOV R7, R5 ;  /* 0x0000000500077202 */ /* 0x000fe40000000f00 */
[----:B------:R-:W-:Y:S02]  /*3550*/  MOV R4, R8 ;  /* 0x0000000800047202 */ /* 0x000fe40000000f00 */
[----:B------:R-:W-:Y:S02]  /*3560*/  MOV R5, R9 ;  /* 0x0000000900057202 */ /* 0x000fe40000000f00 */
[----:B------:R-:W-:Y:S02]  /*3570*/  MOV R2, R14 ;  /* 0x0000000e00027202 */ /* 0x000fe40000000f00 */
[----:B------:R-:W-:-:S03]  /*3580*/  MOV R3, R15 ;  /* 0x0000000f00037202 */ /* 0x000fc60000000f00 */
[----:B------:R-:W-:Y:S05]  /*3590*/  @!P0 BRA `(.L_x_33) ;  /* 0x0000000000208947 */ /* 0x000fea0003800000 */
[----:B------:R-:W-:-:S10]  /*35a0*/  DFMA.RM R2, R2, R6, R10 ;  /* 0x000000060202722b */ /* 0x000fd4000000400a */
[----:B------:R-:W-:-:S04]  /*35b0*/  IADD3 R6, P0, PT, R2, 0x1, RZ ;  /* 0x0000000102067810 */ /* 0x000fc80007f1e0ff */
[----:B------:R-:W-:-:S06]  /*35c0*/  IADD3.X R7, PT, PT, RZ, R3, RZ, P0, !PT ;  /* 0x00000003ff077210 */ /* 0x000fcc00007fe4ff */
[----:B------:R-:W-:-:S08]  /*35d0*/  DFMA.RP R4, -R2, R6, R4 ;  /* 0x000000060204722b */ /* 0x000fd00000008104 */
[----:B------:R-:W-:-:S06]  /*35e0*/  DSETP.GT.AND P0, PT, R4, RZ, PT ;  /* 0x000000ff0400722a */ /* 0x000fcc0003f04000 */
[----:B------:R-:W-:Y:S02]  /*35f0*/  FSEL R2, R6, R2, P0 ;  /* 0x0000000206027208 */ /* 0x000fe40000000000 */
[----:B------:R-:W-:Y:S01]  /*3600*/  FSEL R3, R7, R3, P0 ;  /* 0x0000000307037208 */ /* 0x000fe20000000000 */
[----:B------:R-:W-:Y:S06]  /*3610*/  BRA `(.L_x_34) ;  /* 0x0000000000647947 */ /* 0x000fec0003800000 */
.L_x_33:
[----:B------:R-:W-:-:S14]  /*3620*/  DSETP.NE.AND P0, PT, R4, RZ, PT ;  /* 0x000000ff0400722a */ /* 0x000fdc0003f05000 */
[----:B------:R-:W-:Y:S05]  /*3630*/  @!P0 BRA `(.L_x_35) ;  /* 0x0000000000588947 */ /* 0x000fea0003800000 */
[----:B------:R-:W-:-:S13]  /*3640*/  ISETP.GE.AND P0, PT, R5, RZ, PT ;  /* 0x000000ff0500720c */ /* 0x000fda0003f06270 */
[----:B------:R-:W-:Y:S02]  /*3650*/  @!P0 MOV R2, 0x0 ;  /* 0x0000000000028802 */ /* 0x000fe40000000f00 */
[----:B------:R-:W-:Y:S01]  /*3660*/  @!P0 MOV R3, 0xfff80000 ;  /* 0xfff8000000038802 */ /* 0x000fe20000000f00 */
[----:B------:R-:W-:Y:S06]  /*3670*/  @!P0 BRA `(.L_x_34) ;  /* 0x00000000004c8947 */ /* 0x000fec0003800000 */
[----:B------:R-:W-:-:S13]  /*3680*/  ISETP.GT.AND P0, PT, R5, 0x7fefffff, PT ;  /* 0x7fefffff0500780c */ /* 0x000fda0003f04270 */
[----:B------:R-:W-:Y:S05]  /*3690*/  @P0 BRA `(.L_x_35) ;  /* 0x0000000000400947 */ /* 0x000fea0003800000 */
[----:B------:R-:W-:Y:S01]  /*36a0*/  DMUL R2, R4, 8.11296384146066816958e+31 ;  /* 0x4690000004027828 */ /* 0x000fe20000000000 */
[----:B------:R-:W-:Y:S02]  /*36b0*/  HFMA2 R9, -RZ, RZ, 1.9609375, 0 ;  /* 0x3fd80000ff097431 */ /* 0x000fe400000001ff */
[----:B------:R-:W-:Y:S01]  /*36c0*/  IMAD.MOV.U32 R4, RZ, RZ, RZ ;  /* 0x000000ffff047224 */ /* 0x000fe200078e00ff */
[----:B------:R-:W-:Y:S02]  /*36d0*/  MOV R8, 0x0 ;  /* 0x0000000000087802 */ /* 0x000fe40000000f00 */
[----:B------:R-:W0:Y:S03]  /*36e0*/  MUFU.RSQ64H R5, R3 ;  /* 0x0000000300057308 */ /* 0x000e260000001c00 */
[----:B0-----:R-:W-:-:S08]  /*36f0*/  DMUL R6, R4, R4 ;  /* 0x0000000404067228 */ /* 0x001fd00000000000 */
[----:B------:R-:W-:-:S08]  /*3700*/  DFMA R6, R2, -R6, 1 ;  /* 0x3ff000000206742b */ /* 0x000fd00000000806 */
[----:B------:R-:W-:Y:S02]  /*3710*/  DFMA R8, R6, R8, 0.5 ;  /* 0x3fe000000608742b */ /* 0x000fe40000000008 */
[----:B------:R-:W-:-:S08]  /*3720*/  DMUL R6, R4, R6 ;  /* 0x0000000604067228 */ /* 0x000fd00000000000 */
[----:B------:R-:W-:-:S08]  /*3730*/  DFMA R6, R8, R6, R4 ;  /* 0x000000060806722b */ /* 0x000fd00000000004 */
[----:B------:R-:W-:Y:S02]  /*3740*/  DMUL R4, R2, R6 ;  /* 0x0000000602047228 */ /* 0x000fe40000000000 */
[----:B------:R-:W-:-:S06]  /*3750*/  IADD3 R7, PT, PT, R7, -0x100000, RZ ;  /* 0xfff0000007077810 */ /* 0x000fcc0007ffe0ff */
[----:B------:R-:W-:-:S08]  /*3760*/  DFMA R8, R4, -R4, R2 ;  /* 0x800000040408722b */ /* 0x000fd00000000002 */
[----:B------:R-:W-:-:S10]  /*3770*/  DFMA R2, R6, R8, R4 ;  /* 0x000000080602722b */ /* 0x000fd40000000004 */
[----:B------:R-:W-:Y:S01]  /*3780*/  IADD3 R3, PT, PT, R3, -0x3500000, RZ ;  /* 0xfcb0000003037810 */ /* 0x000fe20007ffe0ff */
[----:B------:R-:W-:Y:S06]  /*3790*/  BRA `(.L_x_34) ;  /* 0x0000000000047947 */ /* 0x000fec0003800000 */
.L_x_35:
[----:B------:R-:W-:-:S11]  /*37a0*/  DADD R2, R4, R4 ;  /* 0x0000000004027229 */ /* 0x000fd60000000004 */
.L_x_34:
[----:B------:R-:W-:Y:S05]  /*37b0*/  BSYNC.RECONVERGENT B1 ;  /* 0x0000000000017941 */ /* 0x000fea0003800200 */
.L_x_32:
[----:B------:R-:W-:Y:S01]  /*37c0*/  MOV R29, R3 ;  /* 0x00000003001d7202 */ /* 0x000fe20000000f00 */
[----:B------:R-:W-:Y:S01]  /*37d0*/  HFMA2 R3, -RZ, RZ, 0, 0 ;  /* 0x00000000ff037431 */ /* 0x000fe200000001ff */
[----:B------:R-:W-:Y:S02]  /*37e0*/  MOV R28, R2 ;  /* 0x00000002001c7202 */ /* 0x000fe40000000f00 */
[----:B------:R-:W-:-:S04]  /*37f0*/  MOV R2, R0 ;  /* 0x0000000000027202 */ /* 0x000fc80000000f00 */
[----:B------:R-:W-:Y:S05]  /*3800*/  RET.REL.NODEC R2 `(_Z24k_all_against_one_lprmsdjjjPKfPfS1_PKi) ;  /* 0xffffffc402fc7950 */ /* 0x000fea0003c3ffff */
        .weak           $__internal_2_$__cuda_sm20_sqrt_rn_f32_slowpath
        .type           $__internal_2_$__cuda_sm20_sqrt_rn_f32_slowpath,@function
        .size           $__internal_2_$__cuda_sm20_sqrt_rn_f32_slowpath,(.L_x_94 - $__internal_2_$__cuda_sm20_sqrt_rn_f32_slowpath)
$__internal_2_$__cuda_sm20_sqrt_rn_f32_slowpath:
[----:B------:R-:W-:-:S13]  /*3810*/  LOP3.LUT P0, RZ, R4, 0x7fffffff, RZ, 0xc0, !PT ;  /* 0x7fffffff04ff7812 */ /* 0x000fda000780c0ff */
[----:B------:R-:W-:Y:S01]  /*3820*/  @!P0 MOV R3, R4 ;  /* 0x0000000400038202 */ /* 0x000fe20000000f00 */
[----:B------:R-:W-:Y:S06]  /*3830*/  @!P0 BRA `(.L_x_36) ;  /* 0x0000000000448947 */ /* 0x000fec0003800000 */
[----:B------:R-:W-:Y:S02]  /*3840*/  FSETP.GEU.FTZ.AND P0, PT, R4, RZ, PT ;  /* 0x000000ff0400720b */ /* 0x000fe40003f1e000 */
[----:B------:R-:W-:-:S11]  /*3850*/  MOV R0, R4 ;  /* 0x0000000400007202 */ /* 0x000fd60000000f00 */
[----:B------:R-:W-:Y:S01]  /*3860*/  @!P0 MOV R3, 0x7fffffff ;  /* 0x7fffffff00038802 */ /* 0x000fe20000000f00 */
[----:B------:R-:W-:Y:S06]  /*3870*/  @!P0 BRA `(.L_x_36) ;  /* 0x0000000000348947 */ /* 0x000fec0003800000 */
[----:B------:R-:W-:-:S13]  /*3880*/  FSETP.GTU.FTZ.AND P0, PT, |R0|, +INF , PT ;  /* 0x7f8000000000780b */ /* 0x000fda0003f1c200 */
[----:B------:R-:W-:Y:S01]  /*3890*/  @P0 FADD.FTZ R3, R0, 1 ;  /* 0x3f80000000030421 */ /* 0x000fe20000010000 */
[----:B------:R-:W-:Y:S06]  /*38a0*/  @P0 BRA `(.L_x_36) ;  /* 0x0000000000280947 */ /* 0x000fec0003800000 */
[----:B------:R-:W-:-:S13]  /*38b0*/  FSETP.NEU.FTZ.AND P0, PT, |R0|, +INF , PT ;  /* 0x7f8000000000780b */ /* 0x000fda0003f1d200 */
[----:B------:R-:W-:-:S04]  /*38c0*/  @P0 FFMA R4, R0, 1.84467440737095516160e+19, RZ ;  /* 0x5f80000000040823 */ /* 0x000fc800000000ff */
[----:B------:R-:W0:Y:S02]  /*38d0*/  @P0 MUFU.RSQ R3, R4 ;  /* 0x0000000400030308 */ /* 0x000e240000001400 */
[----:B0-----:R-:W-:Y:S01]  /*38e0*/  @P0 FMUL.FTZ R5, R4, R3 ;  /* 0x0000000304050220 */ /* 0x001fe20000410000 */
[----:B------:R-:W-:Y:S01]  /*38f0*/  @P0 FMUL.FTZ R7, R3, 0.5 ;  /* 0x3f00000003070820 */ /* 0x000fe20000410000 */
[----:B------:R-:W-:Y:S02]  /*3900*/  @!P0 MOV R3, R0 ;  /* 0x0000000000038202 */ /* 0x000fe40000000f00 */
[----:B------:R-:W-:-:S04]  /*3910*/  @P0 FADD.FTZ R6, -R5, -RZ ;  /* 0x800000ff05060221 */ /* 0x000fc80000010100 */
[----:B------:R-:W-:-:S04]  /*3920*/  @P0 FFMA R6, R5, R6, R4 ;  /* 0x0000000605060223 */ /* 0x000fc80000000004 */
[----:B------:R-:W-:-:S04]  /*3930*/  @P0 FFMA R6, R6, R7, R5 ;  /* 0x0000000706060223 */ /* 0x000fc80000000005 */
[----:B------:R-:W-:-:S07]  /*3940*/  @P0 FMUL.FTZ R3, R6, 2.3283064365386962891e-10 ;  /* 0x2f80000006030820 */ /* 0x000fce0000410000 */
.L_x_36:
[----:B------:R-:W-:Y:S01]  /*3950*/  HFMA2 R5, -RZ, RZ, 0, 0 ;  /* 0x00000000ff057431 */ /* 0x000fe200000001ff */
[----:B------:R-:W-:-:S04]  /*3960*/  MOV R4, R8 ;  /* 0x0000000800047202 */ /* 0x000fc80000000f00 */
[----:B------:R-:W-:Y:S05]  /*3970*/  RET.REL.NODEC R4 `(_Z24k_all_against_one_lprmsdjjjPKfPfS1_PKi) ;  /* 0xffffffc404a07950 */ /* 0x000fea0003c3ffff */
.L_x_37:
[----:B------:R-:W-:-:S00]  /*3980*/  BRA `(.L_x_37) ;  /* 0xfffffffc00fc7947 */ /* 0x000fc0000383ffff */
[----:B------:R-:W-:-:S00]  /*3990*/  NOP ;  /* 0x0000000000007918 */ /* 0x000fc00000000000 */
        /* <DEDUP_REMOVED lines=14> */
.L_x_94:


//--------------------- .text._Z22k_all_against_one_rmsdjjjPKfPfS0_ --------------------------
	.section	.text._Z22k_all_against_one_rmsdjjjPKfPfS0_,"ax",@progbits
	.align	128
.text._Z22k_all_against_one_rmsdjjjPKfPfS0_:
        .type           _Z22k_all_against_one_rmsdjjjPKfPfS0_,@function
        .size           _Z22k_all_against_one_rmsdjjjPKfPfS0_,(.L_x_98 - _Z22k_all_against_one_rmsdjjjPKfPfS0_)
        .other          _Z22k_all_against_one_rmsdjjjPKfPfS0_,@"STO_CUDA_ENTRY STV_DEFAULT"
_Z22k_all_against_one_rmsdjjjPKfPfS0_:
[----:B------:R-:W-:Y:S01]  /*0000*/  LDC R1, c[0x0][0x37c] ;  /* 0x0000df00ff017b82 */ /* 0x000fe20000000800 */
[----:B------:R-:W0:Y:S07]  /*0010*/  S2R R16, SR_TID.X ;  /* 0x0000000000107919 */ /* 0x000e2e0000002100 */
[----:B------:R-:W1:Y:S01]  /*0020*/  S2UR UR4, SR_CTAID.X ;  /* 0x00000000000479c3 */ /* 0x000e620000002500 */
[----:B------:R-:W1:Y:S01]  /*0030*/  LDCU UR5, c[0x0][0x360] ;  /* 0x00006c00ff0577ac */ /* 0x000e620008000800 */
[----:B------:R-:W2:Y:S01]  /*0040*/  LDCU UR8, c[0x0][0x384] ;  /* 0x00007080ff0877ac */ /* 0x000ea20008000800 */
[----:B-1----:R-:W-:-:S06]  /*0050*/  UIMAD UR5, UR5, UR4, URZ ;  /* 0x00000004050572a4 */ /* 0x002fcc000f8e02ff */
[----:B0-----:R-:W-:-:S04]  /*0060*/  IADD3 R3, PT, PT, R16, UR5, RZ ;  /* 0x0000000510037c10 */ /* 0x001fc8000fffe0ff */
[----:B--2---:R-:W-:-:S13]  /*0070*/  ISETP.GE.U32.AND P0, PT, R3, UR8, PT ;  /* 0x0000000803007c0c */ /* 0x004fda000bf06070 */
[----:B------:R-:W-:Y:S05]  /*0080*/  @P0 EXIT ;  /* 0x000000000000094d */ /* 0x000fea0003800000 */
[----:B------:R-:W0:Y:S01]  /*0090*/  LDCU UR6, c[0x0][0x388] ;  /* 0x00007100ff0677ac */ /* 0x000e220008000800 */
[----:B------:R-:W0:Y:S01]  /*00a0*/  LDCU.64 UR14, c[0x0][0x3a0] ;  /* 0x00007400ff0e77ac */ /* 0x000e220008000a00 */
[----:B------:R-:W1:Y:S01]  /*00b0*/  LDCU.64 UR10, c[0x0][0x358] ;  /* 0x00006b00ff0a77ac */ /* 0x000e620008000a00 */
[----:B------:R-:W2:Y:S01]  /*00c0*/  LDCU UR7, c[0x0][0x380] ;  /* 0x00007000ff0777ac */ /* 0x000ea20008000800 */
[----:B0-----:R-:W-:Y:S02]  /*00d0*/  UIMAD.WIDE.U32 UR12, UR6, 0x4, UR14 ;  /* 0x00000004060c78a5 */ /* 0x001fe4000f8e000e */
[----:B------:R-:W-:Y:S01]  /*00e0*/  MOV R4, UR14 ;  /* 0x0000000e00047c02 */ /* 0x000fe20008000f00 */
[----:B------:R-:W-:-:S04]  /*00f0*/  IMAD.U32 R5, RZ, RZ, UR15 ;  /* 0x0000000fff057e24 */ /* 0x000fc8000f8e00ff */
[----:B------:R-:W-:Y:S01]  /*0100*/  IMAD.WIDE.U32 R4, R3, 0x4, R4 ;  /* 0x0000000403047825 */ /* 0x000fe200078e0004 */
[----:B------:R-:W-:Y:S02]  /*0110*/  MOV R6, UR12 ;  /* 0x0000000c00067c02 */ /* 0x000fe40008000f00 */
[----:B------:R-:W-:Y:S02]  /*0120*/  MOV R7, UR13 ;  /* 0x0000000d00077c02 */ /* 0x000fe40008000f00 */
[----:B-1----:R0:W5:Y:S04]  /*0130*/  LDG.E R2, desc[UR10][R4.64] ;  /* 0x0000000a04027981 */ /* 0x002168000c1e1900 */
[----:B------:R0:W5:Y:S01]  /*0140*/  LDG.E R0, desc[UR10][R6.64] ;  /* 0x0000000a06007981 */ /* 0x000162000c1e1900 */
[----:B--2---:R-:W-:Y:S01]  /*0150*/  UISETP.NE.AND UP0, UPT, UR7, URZ, UPT ;  /* 0x000000ff0700728c */ /* 0x004fe2000bf05270 */
[----:B------:R-:W-:-:S02]  /*0160*/  CS2R R12, SRZ ;  /* 0x00000000000c7805 */ /* 0x000fc4000001ff00 */
[----:B------:R-:W-:Y:S02]  /*0170*/  CS2R R24, SRZ ;  /* 0x0000000000187805 */ /* 0x000fe4000001ff00 */
[----:B------:R-:W-:Y:S02]  /*0180*/  CS2R R22, SRZ ;  /* 0x0000000000167805 */ /* 0x000fe4000001ff00 */
[----:B------:R-:W-:Y:S02]  /*0190*/  CS2R R8, SRZ ;  /* 0x0000000000087805 */ /* 0x000fe4000001ff00 */
[----:B------:R-:W-:Y:S02]  /*01a0*/  CS2R R10, SRZ ;  /* 0x00000000000a7805 */ /* 0x000fe4000001ff00 */
[----:B------:R-:W-:Y:S02]  /*01b0*/  CS2R R20, SRZ ;  /* 0x0000000000147805 */ /* 0x000fe4000001ff00 */
[----:B------:R-:W-:-:S02]  /*01c0*/  CS2R R34, SRZ ;  /* 0x0000000000227805 */ /* 0x000fc4000001ff00 */
[----:B------:R-:W-:Y:S02]  /*01d0*/  CS2R R30, SRZ ;  /* 0x00000000001e7805 */ /* 0x000fe4000001ff00 */
[----:B------:R-:W-:Y:S01]  /*01e0*/  CS2R R14, SRZ ;  /* 0x00000000000e7805 */ /* 0x000fe2000001ff00 */
[----:B0-----:R-:W-:Y:S06]  /*01f0*/  BRA.U !UP0, `(.L_x_38) ;  /* 0x0000000d08587547 */ /* 0x001fec000b800000 */
[----:B------:R-:W-:Y:S01]  /*0200*/  UISETP.NE.AND UP0, UPT, UR7, 0x1, UPT ;  /* 0x000000010700788c */ /* 0x000fe2000bf05270 */
[----:B------:R-:W-:Y:S02]  /*0210*/  CS2R R14, SRZ ;  /* 0x00000000000e7805 */ /* 0x000fe4000001ff00 */
[----:B------:R-:W-:Y:S02]  /*0220*/  CS2R R30, SRZ ;  /* 0x00000000001e7805 */ /* 0x000fe4000001ff00 */
[----:B------:R-:W-:Y:S02]  /*0230*/  CS2R R34, SRZ ;  /* 0x0000000000227805 */ /* 0x000fe4000001ff00 */
[----:B------:R-:W-:Y:S02]  /*0240*/  CS2R R20, SRZ ;  /* 0x0000000000147805 */ /* 0x000fe4000001ff00 */
[----:B------:R-:W-:Y:S02]  /*0250*/  CS2R R10, SRZ ;  /* 0x00000000000a7805 */ /* 0x000fe4000001ff00 */
[----:B------:R-:W-:-:S02]  /*0260*/  CS2R R8, SRZ ;  /* 0x0000000000087805 */ /* 0x000fc4000001ff00 */
[----:B------:R-:W-:Y:S02]  /*0270*/  CS2R R22, SRZ ;  /* 0x0000000000167805 */ /* 0x000fe4000001ff00 */
[----:B------:R-:W-:Y:S02]  /*0280*/  CS2R R24, SRZ ;  /* 0x0000000000187805 */ /* 0x000fe4000001ff00 */
[----:B------:R-:W-:Y:S01]  /*0290*/  CS2R R12, SRZ ;  /* 0x00000000000c7805 */ /* 0x000fe2000001ff00 */
[----:B------:R-:W-:Y:S01]  /*02a0*/  UIMAD UR9, UR8, 0x3, URZ ;  /* 0x00000003080978a4 */ /* 0x000fe2000f8e02ff */
[----:B------:R-:W-:Y:S01]  /*02b0*/  UMOV UR4, URZ ;  /* 0x000000ff00047c82 */ /* 0x000fe20008000000 */
[----:B------:R-:W-:Y:S10]  /*02c0*/  BRA.U !UP0, `(.L_x_39) ;  /* 0x00000009082c7547 */ /* 0x000ff4000b800000 */
[----:B------:R-:W-:Y:S01]  /*02d0*/  IMAD.U32 R5, RZ, RZ, UR5 ;  /* 0x00000005ff057e24 */ /* 0x000fe2000f8e00ff */
[----:B------:R-:W-:Y:S01]  /*02e0*/  MOV R26, UR8 ;  /* 0x00000008001a7c02 */ /* 0x000fe20008000f00 */
[----:B------:R-:W-:Y:S01]  /*02f0*/  IMAD.U32 R18, RZ, RZ, UR8 ;  /* 0x00000008ff127e24 */ /* 0x000fe2000f8e00ff */
[----:B------:R-:W-:Y:S01]  /*0300*/  ULOP3.LUT UR4, UR7, 0xfffffffe, URZ, 0xc0, !UPT ;  /* 0xfffffffe07047892 */ /* 0x000fe2000f8ec0ff */
[-C--:B------:R-:W-:Y:S02]  /*0310*/  MOV R6, R3.reuse ;  /* 0x0000000300067202 */ /* 0x080fe40000000f00 */
[----:B------:R-:W-:Y:S02]  /*0320*/  CS2R R14, SRZ ;  /* 0x00000000000e7805 */ /* 0x000fe4000001ff00 */
[----:B------:R-:W-:Y:S01]  /*0330*/  IADD3 R4, PT, PT, R5, UR8, R16 ;  /* 0x0000000805047c10 */ /* 0x000fe2000fffe010 */
[--C-:B------:R-:W-:Y:S01]  /*0340*/  IMAD R27, R18, 0x5, R3.reuse ;  /* 0x00000005121b7824 */ /* 0x100fe200078e0203 */
[----:B------:R-:W-:Y:S01]  /*0350*/  MOV R16, UR8 ;  /* 0x0000000800107c02 */ /* 0x000fe20008000f00 */
[----:B------:R-:W-:Y:S01]  /*0360*/  UIADD3 UR7, UPT, UPT, UR8, UR6, URZ ;  /* 0x0000000608077290 */ /* 0x000fe2000fffe0ff */
[----:B------:R-:W-:Y:S01]  /*0370*/  IADD3 R5, PT, PT, R3, UR9, RZ ;  /* 0x0000000903057c10 */ /* 0x000fe2000fffe0ff */
[----:B------:R-:W-:Y:S01]  /*0380*/  ULEA UR12, UR8, UR6, 0x1 ;  /* 0x00000006080c7291 */ /* 0x000fe2000f8e08ff */
[----:B------:R-:W-:Y:S01]  /*0390*/  LEA R26, R26, R3, 0x2 ;  /* 0x000000031a1a7211 */ /* 0x000fe200078e10ff */
[----:B------:R-:W-:Y:S01]  /*03a0*/  IMAD R7, R16, 0x2, R3 ;  /* 0x0000000210077824 */ /* 0x000fe200078e0203 */
[----:B------:R-:W-:-:S02]  /*03b0*/  UIADD3 UR13, UPT, UPT, UR9, UR6, URZ ;  /* 0x00000006090d7290 */ /* 0x000fc4000fffe0ff */
[----:B------:R-:W-:Y:S01]  /*03c0*/  ULEA UR14, UR8, UR6, 0x2 ;  /* 0x00000006080e7291 */ /* 0x000fe2000f8e10ff */
[----:B------:R-:W0:Y:S01]  /*03d0*/  LDCU UR15, c[0x0][0x388] ;  /* 0x00007100ff0f77ac */ /* 0x000e220008000800 */
[----:B------:R-:W1:Y:S01]  /*03e0*/  LDCU.64 UR18, c[0x0][0x390] ;  /* 0x00007200ff1277ac */ /* 0x000e620008000a00 */
[----:B------:R-:W-:Y:S02]  /*03f0*/  UIMAD UR5, UR8, 0x5, UR6 ;  /* 0x00000005080578a4 */ /* 0x000fe4000f8e0206 */
[----:B------:R-:W-:-:S12]  /*0400*/  UIADD3 UR4, UPT, UPT, -UR4, URZ, URZ ;  /* 0x000000ff04047290 */ /* 0x000fd8000fffe1ff */
.L_x_40:
[----:B------:R-:W-:Y:S01]  /*0410*/  HFMA2 R19, -RZ, RZ, 0, 2.384185791015625e-07 ;  /* 0x00000004ff137431 */ /* 0x000fe200000001ff */
[----:B01----:R-:W-:-:S06]  /*0420*/  UIMAD.WIDE.U32 UR16, UR15, 0x4, UR18 ;  /* 0x000000040f1078a5 */ /* 0x003fcc000f8e0012 */
[----:B------:R-:W-:Y:S01]  /*0430*/  IMAD.U32 R16, RZ, RZ, UR16 ;  /* 0x00000010ff107e24 */ /* 0x000fe2000f8e00ff */
[----:B------:R-:W-:Y:S01]  /*0440*/  MOV R17, UR17 ;  /* 0x0000001100117c02 */ /* 0x000fe20008000f00 */
[----:B------:R-:W-:-:S04]  /*0450*/  IMAD.WIDE.U32 R18, R6, R19, UR18 ;  /* 0x0000001206127e25 */ /* 0x000fc8000f8e0013 */
[----:B------:R0:W2:Y:S04]  /*0460*/  LDG.E R16, desc[UR10][R16.64] ;  /* 0x0000000a10107981 */ /* 0x0000a8000c1e1900 */
[----:B------:R-:W2:Y:S01]  /*0470*/  LDG.E R19, desc[UR10][R18.64] ;  /* 0x0000000a12137981 */ /* 0x000ea2000c1e1900 */
[----:B------:R-:W-:-:S06]  /*0480*/  UIMAD.WIDE.U32 UR16, UR7, 0x4, UR18 ;  /* 0x00000004071078a5 */ /* 0x000fcc000f8e0012 */
[----:B------:R-:W-:Y:S01]  /*0490*/  MOV R36, UR16 ;  /* 0x0000001000247c02 */ /* 0x000fe20008000f00 */
[----:B------:R-:W-:-:S05]  /*04a0*/  IMAD.U32 R37, RZ, RZ, UR17 ;  /* 0x00000011ff257e24 */ /* 0x000fca000f8e00ff */
[----:B------:R1:W3:Y:S01]  /*04b0*/  LDG.E R18, desc[UR10][R36.64] ;  /* 0x0000000a24127981 */ /* 0x0002e2000c1e1900 */
[----:B------:R-:W-:Y:S01]  /*04c0*/  UIMAD.WIDE.U32 UR16, UR12, 0x4, UR18 ;  /* 0x000000040c1078a5 */ /* 0x000fe2000f8e0012 */
[----:B0-----:R-:W-:-:S04]  /*04d0*/  IMAD.MOV.U32 R17, RZ, RZ, 0x4 ;  /* 0x00000004ff117424 */ /* 0x001fc800078e00ff */
[----:B-1----:R-:W-:-:S05]  /*04e0*/  IMAD.WIDE.U32 R36, R4, R17, UR18 ;  /* 0x0000001204247e25 */ /* 0x002fca000f8e0011 */
[----:B------:R-:W4:Y:S01]  /*04f0*/  LDG.E R17, desc[UR10][R36.64] ;  /* 0x0000000a24117981 */ /* 0x000f22000c1e1900 */
[----:B--2---:R-:W-:-:S06]  /*0500*/  FMUL R29, R19, R16 ;  /* 0x00000010131d7220 */ /* 0x004fcc0000400000 */
[----:B------:R-:W0:Y:S02]  /*0510*/  F2F.F64.F32 R28, R29 ;  /* 0x0000001d001c7310 */ /* 0x000e240000201800 */
[----:B0-----:R-:W-:Y:S01]  /*0520*/  DADD R10, R28, R10 ;  /* 0x000000001c0a7229 */ /* 0x001fe2000000000a */
[----:B------:R-:W-:Y:S02]  /*0530*/  MOV R28, UR16 ;  /* 0x00000010001c7c02 */ /* 0x000fe40008000f00 */
[----:B------:R-:W-:-:S05]  /*0540*/  MOV R29, UR17 ;  /* 0x00000011001d7c02 */ /* 0x000fca0008000f00 */
[----:B------:R4:W2:Y:S01]  /*0550*/  LDG.E R28, desc[UR10][R28.64] ;  /* 0x0000000a1c1c7981 */ /* 0x0008a2000c1e1900 */
[----:B---3--:R-:W-:-:S06]  /*0560*/  FMUL R32, R19, R18 ;  /* 0x0000001213207220 */ /* 0x008fcc0000400000 */
[----:B------:R-:W0:Y:S02]  /*0570*/  F2F.F64.F32 R32, R32 ;  /* 0x0000002000207310 */ /* 0x000e240000201800 */
[----:B0-----:R-:W-:Y:S01]  /*0580*/  DADD R8, R32, R8 ;  /* 0x0000000020087229 */ /* 0x001fe20000000008 */
[----:B----4-:R-:W-:Y:S01]  /*0590*/  FMUL R29, R17, R18 ;  /* 0x00000012111d7220 */ /* 0x010fe20000400000 */
[----:B--2---:R-:W-:-:S04]  /*05a0*/  FMUL R19, R19, R28 ;  /* 0x0000001c13137220 */ /* 0x004fc80000400000 */
[----:B------:R0:W1:Y:S02]  /*05b0*/  F2F.F64.F32 R32, R19 ;  /* 0x0000001300207310 */ /* 0x0000640000201800 */
[----:B0-----:R-:W-:Y:S01]  /*05c0*/  FMUL R19, R17, R16 ;  /* 0x0000001011137220 */ /* 0x001fe20000400000 */
[----:B-1----:R-:W-:-:S05]  /*05d0*/  DADD R22, R32, R22 ;  /* 0x0000000020167229 */ /* 0x002fca0000000016 */
[----:B------:R-:W0:Y:S02]  /*05e0*/  F2F.F64.F32 R32, R19 ;  /* 0x0000001300207310 */ /* 0x000e240000201800 */
[----:B0-----:R-:W-:-:S06]  /*05f0*/  DADD R24, R32, R24 ;  /* 0x0000000020187229 */ /* 0x001fcc0000000018 */
[----:B------:R-:W0:Y:S02]  /*0600*/  F2F.F64.F32 R32, R29 ;  /* 0x0000001d00207310 */ /* 0x000e240000201800 */
[----:B0-----:R-:W-:Y:S01]  /*0610*/  DADD R12, R32, R12 ;  /* 0x00000000200c7229 */ /* 0x001fe2000000000c */
[----:B------:R-:W-:-:S05]  /*0620*/  MOV R32, 0x4 ;  /* 0x0000000400207802 */ /* 0x000fca0000000f00 */
[----:B------:R-:W-:-:S06]  /*0630*/  IMAD.WIDE.U32 R32, R7, R32, UR18 ;  /* 0x0000001207207e25 */ /* 0x000fcc000f8e0020 */
[----:B------:R-:W2:Y:S01]  /*0640*/  LDG.E R33, desc[UR10][R32.64] ;  /* 0x0000000a20217981 */ /* 0x000ea2000c1e1900 */
[----:B------:R-:W-:-:S06]  /*0650*/  FMUL R36, R17, R28 ;  /* 0x0000001c11247220 */ /* 0x000fcc0000400000 */
[----:B------:R-:W0:Y:S01]  /*0660*/  F2F.F64.F32 R36, R36 ;  /* 0x0000002400247310 */ /* 0x000e220000201800 */
[----:B------:R-:W-:Y:S01]  /*0670*/  UIMAD.WIDE.U32 UR16, UR13, 0x4, UR18 ;  /* 0x000000040d1078a5 */ /* 0x000fe2000f8e0012 */
[----:B0-----:R-:W-:Y:S01]  /*0680*/  DADD R20, R36, R20 ;  /* 0x0000000024147229 */ /* 0x001fe20000000014 */
[----:B--2---:R-:W-:-:S06]  /*0690*/  FMUL R16, R33, R16 ;  /* 0x0000001021107220 */ /* 0x004fcc0000400000 */
[----:B------:R-:W0:Y:S02]  /*06a0*/  F2F.F64.F32 R16, R16 ;  /* 0x0000001000107310 */ /* 0x000e240000201800 */
[----:B0-----:R-:W-:Y:S01]  /*06b0*/  DADD R16, R16, R34 ;  /* 0x0000000010107229 */ /* 0x001fe20000000022 */
[----:B------:R-:W-:Y:S02]  /*06c0*/  MOV R34, 0x4 ;  /* 0x0000000400227802 */ /* 0x000fe40000000f00 */
[----:B------:R-:W-:-:S03]  /*06d0*/  MOV R35, UR17 ;  /* 0x0000001100237c02 */ /* 0x000fc60008000f00 */
[----:B------:R-:W-:-:S04]  /*06e0*/  IMAD.WIDE.U32 R36, R5, R34, UR18 ;  /* 0x0000001205247e25 */ /* 0x000fc8000f8e0022 */
[----:B------:R-:W-:Y:S01]  /*06f0*/  IMAD.U32 R34, RZ, RZ, UR16 ;  /* 0x00000010ff227e24 */ /* 0x000fe2000f8e00ff */
[----:B------:R-:W2:Y:S04]  /*0700*/  LDG.E R32, desc[UR10][R36.64] ;  /* 0x0000000a24207981 */ /* 0x000ea8000c1e1900 */
[----:B------:R-:W2:Y:S01]  /*0710*/  LDG.E R29, desc[UR10][R34.64] ;  /* 0x0000000a221d7981 */ /* 0x000ea2000c1e1900 */
[----:B------:R-:W-:-:S06]  /*0720*/  FMUL R18, R33, R18 ;  /* 0x0000001221127220 */ /* 0x000fcc0000400000 */
[----:B------:R-:W0:Y:S01]  /*0730*/  F2F.F64.F32 R18, R18 ;  /* 0x0000001200127310 */ /* 0x000e220000201800 */
[----:B------:R-:W-:Y:S01]  /*0740*/  UIMAD.WIDE.U32 UR16, UR14, 0x4, UR18 ;  /* 0x000000040e1078a5 */ /* 0x000fe2000f8e0012 */
[----:B0-----:R-:W-:Y:S01]  /*0750*/  DADD R18, R18, R30 ;  /* 0x0000000012127229 */ /* 0x001fe2000000001e */
[----:B--2---:R-:W-:-:S05]  /*0760*/  FMUL R36, R32, R29 ;  /* 0x0000001d20247220 */ /* 0x004fca0000400000 */
[----:B------:R-:W0:Y:S02]  /*0770*/  F2F.F64.F32 R30, R36 ;  /* 0x00000024001e7310 */ /* 0x000e240000201800 */
[----:B0-----:R-:W-:Y:S01]  /*0780*/  DADD R10, R10, R30 ;  /* 0x000000000a0a7229 */ /* 0x001fe2000000001e */
[----:B------:R-:W-:Y:S01]  /*0790*/  MOV R30, UR16 ;  /* 0x00000010001e7c02 */ /* 0x000fe20008000f00 */
[----:B------:R-:W-:-:S05]  /*07a0*/  IMAD.U32 R31, RZ, RZ, UR17 ;  /* 0x00000011ff1f7e24 */ /* 0x000fca000f8e00ff */
[----:B------:R-:W2:Y:S01]  /*07b0*/  LDG.E R30, desc[UR10][R30.64] ;  /* 0x0000000a1e1e7981 */ /* 0x000ea2000c1e1900 */
[----:B------:R-:W-:Y:S01]  /*07c0*/  UIMAD.WIDE.U32 UR16, UR5, 0x4, UR18 ;  /* 0x00000004051078a5 */ /* 0x000fe2000f8e0012 */
[----:B--2---:R-:W-:-:S06]  /*07d0*/  FMUL R34, R32, R30 ;  /* 0x0000001e20227220 */ /* 0x004fcc0000400000 */
[----:B------:R-:W0:Y:S02]  /*07e0*/  F2F.F64.F32 R34, R34 ;  /* 0x0000002200227310 */ /* 0x000e240000201800 */
[----:B0-----:R-:W-:Y:S01]  /*07f0*/  DADD R8, R8, R34 ;  /* 0x0000000008087229 */ /* 0x001fe20000000022 */
[----:B------:R-:W-:Y:S02]  /*0800*/  MOV R34, UR16 ;  /* 0x0000001000227c02 */ /* 0x000fe40008000f00 */
[----:B------:R-:W-:-:S05]  /*0810*/  MOV R35, UR17 ;  /* 0x0000001100237c02 */ /* 0x000fca0008000f00 */
[----:B------:R-:W2:Y:S02]  /*0820*/  LDG.E R31, desc[UR10][R34.64] ;  /* 0x0000000a221f7981 */ /* 0x000ea4000c1e1900 */
[----:B--2---:R-:W-:-:S04]  /*0830*/  FMUL R32, R32, R31 ;  /* 0x0000001f20207220 */ /* 0x004fc80000400000 */
[----:B------:R-:W0:Y:S02]  /*0840*/  F2F.F64.F32 R36, R32 ;  /* 0x0000002000247310 */ /* 0x000e240000201800 */
[----:B0-----:R-:W-:Y:S01]  /*0850*/  DADD R22, R22, R36 ;  /* 0x0000000016167229 */ /* 0x001fe20000000024 */
[----:B------:R-:W-:-:S04]  /*0860*/  IMAD.MOV.U32 R37, RZ, RZ, 0x4 ;  /* 0x00000004ff257424 */ /* 0x000fc800078e00ff */
[----:B------:R-:W-:-:S05]  /*0870*/  IMAD.WIDE.U32 R36, R26, R37, UR18 ;  /* 0x000000121a247e25 */ /* 0x000fca000f8e0025 */
[----:B------:R-:W2:Y:S01]  /*0880*/  LDG.E R32, desc[UR10][R36.64] ;  /* 0x0000000a24207981 */ /* 0x000ea2000c1e1900 */
[----:B------:R-:W-:Y:S01]  /*0890*/  FMUL R28, R33, R28 ;  /* 0x0000001c211c7220 */ /* 0x000fe20000400000 */
[C---:B--2---:R-:W-:Y:S01]  /*08a0*/  FMUL R33, R32.reuse, R31 ;  /* 0x0000001f20217220 */ /* 0x044fe20000400000 */
[C---:B------:R-:W-:Y:S01]  /*08b0*/  FMUL R36, R32.reuse, R29 ;  /* 0x0000001d20247220 */ /* 0x040fe20000400000 */
[----:B------:R-:W-:-:S04]  /*08c0*/  FMUL R34, R32, R30 ;  /* 0x0000001e20227220 */ /* 0x000fc80000400000 */
[----:B------:R-:W0:Y:S02]  /*08d0*/  F2F.F64.F32 R32, R33 ;  /* 0x0000002100207310 */ /* 0x000e240000201800 */
[----:B0-----:R-:W-:Y:S01]  /*08e0*/  DADD R20, R20, R32 ;  /* 0x0000000014147229 */ /* 0x001fe20000000020 */
[----:B------:R-:W-:-:S05]  /*08f0*/  MOV R32, 0x4 ;  /* 0x0000000400207802 */ /* 0x000fca0000000f00 */
[----:B------:R-:W-:-:S06]  /*0900*/  IMAD.WIDE.U32 R32, R27, R32, UR18 ;  /* 0x000000121b207e25 */ /* 0x000fcc000f8e0020 */
[----:B------:R-:W2:Y:S01]  /*0910*/  LDG.E R32, desc[UR10][R32.64] ;  /* 0x0000000a20207981 */ /* 0x000ea2000c1e1900 */
[----:B------:R-:W0:Y:S08]  /*0920*/  F2F.F64.F32 R36, R36 ;  /* 0x0000002400247310 */ /* 0x000e300000201800 */
[----:B------:R-:W1:Y:S01]  /*0930*/  F2F.F64.F32 R34, R34 ;  /* 0x0000002200227310 */ /* 0x000e620000201800 */
[----:B0-----:R-:W-:-:S07]  /*0940*/  DADD R24, R24, R36 ;  /* 0x0000000018187229 */ /* 0x001fce0000000024 */
[----:B------:R-:W0:Y:S01]  /*0950*/  F2F.F64.F32 R36, R28 ;  /* 0x0000001c00247310 */ /* 0x000e220000201800 */
[----:B-1----:R-:W-:Y:S02]  /*0960*/  DADD R12, R12, R34 ;  /* 0x000000000c0c7229 */ /* 0x002fe40000000022 */
[----:B0-----:R-:W-:Y:S01]  /*0970*/  DADD R14, R36, R14 ;  /* 0x00000000240e7229 */ /* 0x001fe2000000000e */
[----:B------:R-:W-:-:S04]  /*0980*/  UIADD3 UR4, UPT, UPT, UR4, 0x2, URZ ;  /* 0x0000000204047890 */ /* 0x000fc8000fffe0ff */
[----:B------:R-:W-:Y:S02]  /*0990*/  UISETP.NE.AND UP0, UPT, UR4, URZ, UPT ;  /* 0x000000ff0400728c */ /* 0x000fe4000bf05270 */
[----:B------:R-:W-:Y:S02]  /*09a0*/  UIMAD UR7, UR8, 0x6, UR7 ;  /* 0x00000006080778a4 */ /* 0x000fe4000f8e0207 */
[----:B------:R-:W-:Y:S02]  /*09b0*/  UIMAD UR12, UR8, 0x6, UR12 ;  /* 0x00000006080c78a4 */ /* 0x000fe4000f8e020c */
[----:B------:R-:W-:Y:S02]  /*09c0*/  UIMAD UR13, UR8, 0x6, UR13 ;  /* 0x00000006080d78a4 */ /* 0x000fe4000f8e020d */
[----:B------:R-:W-:Y:S02]  /*09d0*/  UIMAD UR14, UR8, 0x6, UR14 ;  /* 0x00000006080e78a4 */ /* 0x000fe4000f8e020e */
[----:B------:R-:W-:-:S02]  /*09e0*/  UIMAD UR5, UR8, 0x6, UR5 ;  /* 0x00000006080578a4 */ /* 0x000fc4000f8e0205 */
[----:B------:R-:W-:Y:S01]  /*09f0*/  UIMAD UR15, UR8, 0x6, UR15 ;  /* 0x00000006080f78a4 */ /* 0x000fe2000f8e020f */
[----:B--2---:R-:W-:-:S04]  /*0a00*/  FMUL R29, R32, R29 ;  /* 0x0000001d201d7220 */ /* 0x004fc80000400000 */
[----:B------:R-:W0:Y:S01]  /*0a10*/  F2F.F64.F32 R34, R29 ;  /* 0x0000001d00227310 */ /* 0x000e220000201800 */
[C---:B------:R-:W-:Y:S01]  /*0a20*/  FMUL R36, R32.reuse, R30 ;  /* 0x0000001e20247220 */ /* 0x040fe20000400000 */
[----:B------:R-:W-:-:S06]  /*0a30*/  FMUL R37, R32, R31 ;  /* 0x0000001f20257220 */ /* 0x000fcc0000400000 */
[----:B------:R-:W1:Y:S01]  /*0a40*/  F2F.F64.F32 R30, R36 ;  /* 0x00000024001e7310 */ /* 0x000e620000201800 */
[----:B0-----:R-:W-:-:S07]  /*0a50*/  DADD R34, R16, R34 ;  /* 0x0000000010227229 */ /* 0x001fce0000000022 */
[----:B------:R-:W0:Y:S01]  /*0a60*/  F2F.F64.F32 R16, R37 ;  /* 0x0000002500107310 */ /* 0x000e220000201800 */
[----:B------:R-:W-:Y:S01]  /*0a70*/  MOV R29, UR8 ;  /* 0x00000008001d7c02 */ /* 0x000fe20008000f00 */
[----:B------:R-:W-:Y:S01]  /*0a80*/  IMAD.U32 R32, RZ, RZ, UR8 ;  /* 0x00000008ff207e24 */ /* 0x000fe2000f8e00ff */
[----:B-1----:R-:W-:Y:S01]  /*0a90*/  DADD R30, R18, R30 ;  /* 0x00000000121e7229 */ /* 0x002fe2000000001e */
[----:B------:R-:W-:Y:S01]  /*0aa0*/  MOV R19, UR8 ;  /* 0x0000000800137c02 */ /* 0x000fe20008000f00 */
[----:B------:R-:W-:Y:S01]  /*0ab0*/  IMAD.U32 R18, RZ, RZ, UR8 ;  /* 0x00000008ff127e24 */ /* 0x000fe2000f8e00ff */
[----:B0-----:R-:W-:Y:S01]  /*0ac0*/  DADD R14, R14, R16 ;  /* 0x000000000e0e7229 */ /* 0x001fe20000000010 */
[----:B------:R-:W-:Y:S02]  /*0ad0*/  MOV R16, UR8 ;  /* 0x0000000800107c02 */ /* 0x000fe40008000f00 */
[----:B------:R-:W-:Y:S01]  /*0ae0*/  MOV R17, UR8 ;  /* 0x0000000800117c02 */ /* 0x000fe20008000f00 */
[----:B------:R-:W-:-:S02]  /*0af0*/  IMAD R4, R29, 0x6, R4 ;  /* 0x000000061d047824 */ /* 0x000fc400078e0204 */
[----:B------:R-:W-:Y:S02]  /*0b00*/  IMAD R7, R32, 0x6, R7 ;  /* 0x0000000620077824 */ /* 0x000fe400078e0207 */
[----:B------:R-:W-:Y:S02]  /*0b10*/  IMAD R5, R16, 0x6, R5 ;  /* 0x0000000610057824 */ /* 0x000fe400078e0205 */
[----:B------:R-:W-:Y:S02]  /*0b20*/  IMAD R26, R17, 0x6, R26 ;  /* 0x00000006111a7824 */ /* 0x000fe400078e021a */
[----:B------:R-:W-:Y:S02]  /*0b30*/  IMAD R27, R18, 0x6, R27 ;  /* 0x00000006121b7824 */ /* 0x000fe400078e021b */
[----:B------:R-:W-:Y:S01]  /*0b40*/  IMAD R6, R19, 0x6, R6 ;  /* 0x0000000613067824 */ /* 0x000fe200078e0206 */
[----:B------:R-:W-:Y:S06]  /*0b50*/  BRA.U UP0, `(.L_x_40) ;  /* 0xfffffff9002c7547 */ /* 0x000fec000b83ffff */
[----:B------:R-:W0:Y:S02]  /*0b60*/  LDCU UR4, c[0x0][0x380] ;  /* 0x00007000ff0477ac */ /* 0x000e240008000800 */
[----:B0-----:R-:W-:-:S12]  /*0b70*/  ULOP3.LUT UR4, UR4, 0xfffffffe, URZ, 0xc0, !UPT ;  /* 0xfffffffe04047892 */ /* 0x001fd8000f8ec0ff */
.L_x_39:
[----:B------:R-:W0:Y:S02]  /*0b80*/  LDCU UR5, c[0x0][0x380] ;  /* 0x00007000ff0577ac */ /* 0x000e240008000800 */
[----:B0-----:R-:W-:-:S04]  /*0b90*/  ULOP3.LUT UR5, UR5, 0x1, URZ, 0xc0, !UPT ;  /* 0x0000000105057892 */ /* 0x001fc8000f8ec0ff */
[----:B------:R-:W-:-:S09]  /*0ba0*/  UISETP.NE.U32.AND UP0, UPT, UR5, 0x1, UPT ;  /* 0x000000010500788c */ /* 0x000fd2000bf05070 */
[----:B------:R-:W-:Y:S05]  /*0bb0*/  BRA.U UP0, `(.L_x_38) ;  /* 0x0000000100e87547 */ /* 0x000fea000b800000 */
[----:B------:R-:W0:Y:S01]  /*0bc0*/  LDCU UR5, c[0x0][0x388] ;  /* 0x00007100ff0577ac */ /* 0x000e220008000800 */
[----:B------:R-:W-:Y:S01]  /*0bd0*/  MOV R16, UR4 ;  /* 0x0000000400107c02 */ /* 0x000fe20008000f00 */
[----:B------:R-:W-:Y:S01]  /*0be0*/  IMAD.MOV.U32 R5, RZ, RZ, 0x4 ;  /* 0x00000004ff057424 */ /* 0x000fe200078e00ff */
[----:B------:R-:W1:Y:S01]  /*0bf0*/  LDCU.64 UR6, c[0x0][0x390] ;  /* 0x00007200ff0677ac */ /* 0x000e620008000a00 */
[----:B------:R-:W-:-:S06]  /*0c00*/  UIMAD UR9, UR8, 0x3, URZ ;  /* 0x00000003080978a4 */ /* 0x000fcc000f8e02ff */
[----:B------:R-:W-:Y:S01]  /*0c10*/  IMAD R16, R16, UR9, R3 ;  /* 0x0000000910107c24 */ /* 0x000fe2000f8e0203 */
[----:B0-----:R-:W-:-:S04]  /*0c20*/  UIMAD UR4, UR9, UR4, UR5 ;  /* 0x00000004090472a4 */ /* 0x001fc8000f8e0205 */
[----:B-1----:R-:W-:Y:S02]  /*0c30*/  UIMAD.WIDE.U32 UR12, UR4, 0x4, UR6 ;  /* 0x00000004040c78a5 */ /* 0x002fe4000f8e0006 */
[C---:B------:R-:W-:Y:S01]  /*0c40*/  IMAD.WIDE.U32 R4, R16.reuse, R5, UR6 ;  /* 0x0000000610047e25 */ /* 0x040fe2000f8e0005 */
[----:B------:R-:W-:Y:S01]  /*0c50*/  UIADD3 UR4, UPT, UPT, UR4, UR8, URZ ;  /* 0x0000000804047290 */ /* 0x000fe2000fffe0ff */
[----:B------:R-:W-:Y:S02]  /*0c60*/  MOV R17, 0x4 ;  /* 0x0000000400117802 */ /* 0x000fe40000000f00 */
[----:B------:R-:W-:Y:S01]  /*0c70*/  MOV R6, UR12 ;  /* 0x0000000c00067c02 */ /* 0x000fe20008000f00 */
[----:B------:R-:W-:Y:S01]  /*0c80*/  UIMAD.WIDE.U32 UR14, UR4, 0x4, UR6 ;  /* 0x00000004040e78a5 */ /* 0x000fe2000f8e0006 */
[----:B------:R-:W-:Y:S01]  /*0c90*/  MOV R7, UR13 ;  /* 0x0000000d00077c02 */ /* 0x000fe20008000f00 */
[----:B------:R-:W-:Y:S01]  /*0ca0*/  VIADD R28, R16, UR8 ;  /* 0x00000008101c7c36 */ /* 0x000fe20008000000 */
[----:B------:R0:W2:Y:S04]  /*0cb0*/  LDG.E R19, desc[UR10][R4.64] ;  /* 0x0000000a04137981 */ /* 0x0000a8000c1e1900 */
[----:B------:R-:W2:Y:S01]  /*0cc0*/  LDG.E R26, desc[UR10][R6.64] ;  /* 0x0000000a061a7981 */ /* 0x000ea2000c1e1900 */
[----:B------:R-:W-:-:S04]  /*0cd0*/  IMAD.WIDE.U32 R16, R28, R17, UR6 ;  /* 0x000000061c107e25 */ /* 0x000fc8000f8e0011 */
[----:B0-----:R-:W-:Y:S01]  /*0ce0*/  IMAD.U32 R4, RZ, RZ, UR14 ;  /* 0x0000000eff047e24 */ /* 0x001fe2000f8e00ff */
[----:B------:R-:W-:Y:S01]  /*0cf0*/  MOV R5, UR15 ;  /* 0x0000000f00057c02 */ /* 0x000fe20008000f00 */
[----:B------:R-:W3:Y:S01]  /*0d00*/  LDG.E R27, desc[UR10][R16.64] ;  /* 0x0000000a101b7981 */ /* 0x000ee2000c1e1900 */
[----:B------:R-:W-:Y:S01]  /*0d10*/  UIADD3 UR4, UPT, UPT, UR4, UR8, URZ ;  /* 0x0000000804047290 */ /* 0x000fe2000fffe0ff */
[----:B------:R-:W-:Y:S02]  /*0d20*/  HFMA2 R33, -RZ, RZ, 0, 2.384185791015625e-07 ;  /* 0x00000004ff217431 */ /* 0x000fe400000001ff */
[----:B------:R-:W4:Y:S01]  /*0d30*/  LDG.E R18, desc[UR10][R4.64] ;  /* 0x0000000a04127981 */ /* 0x000f22000c1e1900 */
[----:B------:R-:W-:Y:S01]  /*0d40*/  UIMAD.WIDE.U32 UR4, UR4, 0x4, UR6 ;  /* 0x00000004040478a5 */ /* 0x000fe2000f8e0006 */
[----:B------:R-:W-:-:S05]  /*0d50*/  IADD3 R32, PT, PT, R28, UR8, RZ ;  /* 0x000000081c207c10 */ /* 0x000fca000fffe0ff */
[----:B------:R-:W-:Y:S01]  /*0d60*/  IMAD.U32 R36, RZ, RZ, UR4 ;  /* 0x00000004ff247e24 */ /* 0x000fe2000f8e00ff */
[----:B------:R-:W-:Y:S01]  /*0d70*/  MOV R37, UR5 ;  /* 0x0000000500257c02 */ /* 0x000fe20008000f00 */
[----:B------:R-:W-:-:S04]  /*0d80*/  IMAD.WIDE.U32 R32, R32, R33, UR6 ;  /* 0x0000000620207e25 */ /* 0x000fc8000f8e0021 */
[----:B------:R-:W4:Y:S04]  /*0d90*/  LDG.E R28, desc[UR10][R36.64] ;  /* 0x0000000a241c7981 */ /* 0x000f28000c1e1900 */
[----:B------:R-:W4:Y:S01]  /*0da0*/  LDG.E R29, desc[UR10][R32.64] ;  /* 0x0000000a201d7981 */ /* 0x000f22000c1e1900 */
[----:B--2---:R-:W-:-:S06]  /*0db0*/  FMUL R6, R19, R26 ;  /* 0x0000001a13067220 */ /* 0x004fcc0000400000 */
[----:B------:R-:W0:Y:S01]  /*0dc0*/  F2F.F64.F32 R6, R6 ;  /* 0x0000000600067310 */ /* 0x000e220000201800 */
[----:B---3--:R-:W-:Y:S01]  /*0dd0*/  FMUL R16, R27, R26 ;  /* 0x0000001a1b107220 */ /* 0x008fe20000400000 */
[----:B----4-:R-:W-:-:S06]  /*0de0*/  FMUL R4, R19, R18 ;  /* 0x0000001213047220 */ /* 0x010fcc0000400000 */
[----:B------:R-:W1:Y:S08]  /*0df0*/  F2F.F64.F32 R16, R16 ;  /* 0x0000001000107310 */ /* 0x000e700000201800 */
[----:B------:R-:W2:Y:S01]  /*0e00*/  F2F.F64.F32 R4, R4 ;  /* 0x0000000400047310 */ /* 0x000ea20000201800 */
[----:B0-----:R-:W-:Y:S01]  /*0e10*/  DADD R10, R10, R6 ;  /* 0x000000000a0a7229 */ /* 0x001fe20000000006 */
[----:B------:R-:W-:Y:S01]  /*0e20*/  FMUL R7, R27, R18 ;  /* 0x000000121b077220 */ /* 0x000fe20000400000 */
[-C--:B------:R-:W-:Y:S01]  /*0e30*/  FMUL R19, R19, R28.reuse ;  /* 0x0000001c13137220 */ /* 0x080fe20000400000 */
[-C--:B------:R-:W-:Y:S01]  /*0e40*/  FMUL R27, R27, R28.reuse ;  /* 0x0000001c1b1b7220 */ /* 0x080fe20000400000 */
[C---:B------:R-:W-:Y:S01]  /*0e50*/  FMUL R28, R29.reuse, R28 ;  /* 0x0000001c1d1c7220 */ /* 0x040fe20000400000 */
[C---:B------:R-:W-:Y:S01]  /*0e60*/  FMUL R32, R29.reuse, R26 ;  /* 0x0000001a1d207220 */ /* 0x040fe20000400000 */
[----:B------:R-:W-:Y:S01]  /*0e70*/  FMUL R33, R29, R18 ;  /* 0x000000121d217220 */ /* 0x000fe20000400000 */
[----:B-1----:R-:W-:Y:S01]  /*0e80*/  DADD R24, R24, R16 ;  /* 0x0000000018187229 */ /* 0x002fe20000000010 */
[----:B------:R-:W-:Y:S01]  /*0e90*/  F2F.F64.F32 R18, R19 ;  /* 0x0000001300127310 */ /* 0x000fe20000201800 */
[----:B--2---:R-:W-:-:S07]  /*0ea0*/  DADD R8, R8, R4 ;  /* 0x0000000008087229 */ /* 0x004fce0000000004 */
[----:B------:R-:W0:Y:S08]  /*0eb0*/  F2F.F64.F32 R4, R7 ;  /* 0x0000000700047310 */ /* 0x000e300000201800 */
[----:B------:R-:W1:Y:S08]  /*0ec0*/  F2F.F64.F32 R6, R32 ;  /* 0x0000002000067310 */ /* 0x000e700000201800 */
[----:B------:R-:W2:Y:S08]  /*0ed0*/  F2F.F64.F32 R16, R33 ;  /* 0x0000002100107310 */ /* 0x000eb00000201800 */
[----:B------:R-:W3:Y:S08]  /*0ee0*/  F2F.F64.F32 R26, R27 ;  /* 0x0000001b001a7310 */ /* 0x000ef00000201800 */
[----:B------:R-:W4:Y:S01]  /*0ef0*/  F2F.F64.F32 R28, R28 ;  /* 0x0000001c001c7310 */ /* 0x000f220000201800 */
[----:B0-----:R-:W-:-:S02]  /*0f00*/  DADD R12, R12, R4 ;  /* 0x000000000c0c7229 */ /* 0x001fc40000000004 */
[----:B-1----:R-:W-:Y:S02]  /*0f10*/  DADD R34, R34, R6 ;  /* 0x0000000022227229 */ /* 0x002fe40000000006 */
[----:B--2---:R-:W-:Y:S02]  /*0f20*/  DADD R30, R30, R16 ;  /* 0x000000001e1e7229 */ /* 0x004fe40000000010 */
[----:B------:R-:W-:Y:S02]  /*0f30*/  DADD R22, R22, R18 ;  /* 0x0000000016167229 */ /* 0x000fe40000000012 */
[----:B---3--:R-:W-:Y:S02]  /*0f40*/  DADD R20, R20, R26 ;  /* 0x0000000014147229 */ /* 0x008fe4000000001a */
[----:B----4-:R-:W-:-:S11]  /*0f50*/  DADD R14, R14, R28 ;  /* 0x000000000e0e7229 */ /* 0x010fd6000000001c */
.L_x_38:
[C-C-:B------:R-:W-:Y:S01]  /*0f60*/  DADD R4, -R10.reuse, R12.reuse ;  /* 0x000000000a047229 */ /* 0x140fe2000000010c */
[----:B------:R-:W-:Y:S01]  /*0f70*/  BSSY.RECONVERGENT B0, `(.L_x_41) ;  /* 0x0000091000007945 */ /* 0x000fe20003800200 */
[----:B------:R-:W-:Y:S02]  /*0f80*/  DADD R6, -R10, -R12 ;  /* 0x000000000a067229 */ /* 0x000fe4000000090c */
[----:B------:R-:W-:Y:S02]  /*0f90*/  DADD R16, -R30, R20 ;  /* 0x000000001e107229 */ /* 0x000fe40000000114 */
[----:B------:R-:W-:Y:S02]  /*0fa0*/  DADD R36, R34, -R22 ;  /* 0x0000000022247229 */ /* 0x000fe40000000816 */
[--C-:B------:R-:W-:Y:S02]  /*0fb0*/  DADD R26, R4, -R14.reuse ;  /* 0x00000000041a7229 */ /* 0x100fe4000000080e */
[----:B------:R-:W-:Y:S01]  /*0fc0*/  DADD R4, R6, R14 ;  /* 0x0000000006047229 */ /* 0x000fe2000000000e */
[----:B------:R-:W0:Y:S01]  /*0fd0*/  F2F.F32.F64 R18, R16 ;  /* 0x0000001000127310 */ /* 0x000e220000301000 */
[----:B------:R-:W-:-:S02]  /*0fe0*/  DADD R6, R30, R20 ;  /* 0x000000001e067229 */ /* 0x000fc40000000014 */
[----:B------:R-:W-:-:S05]  /*0ff0*/  DADD R28, R8, R24 ;  /* 0x00000000081c7229 */ /* 0x000fca0000000018 */
[----:B------:R-:W-:Y:S01]  /*1000*/  F2F.F32.F64 R26, R26 ;  /* 0x0000001a001a7310 */ /* 0x000fe20000301000 */
[----:B0-----:R-:W-:-:S07]  /*1010*/  FMUL R17, R18, R18 ;  /* 0x0000001212117220 */ /* 0x001fce0000400000 */
[----:B------:R-:W0:Y:S08]  /*1020*/  F2F.F32.F64 R5, R4 ;  /* 0x0000000400057310 */ /* 0x000e300000301000 */
[----:B------:R1:W2:Y:S01]  /*1030*/  F2F.F32.F64 R6, R6 ;  /* 0x0000000600067310 */ /* 0x0002a20000301000 */
[----:B0-----:R-:W-:-:S07]  /*1040*/  FMUL R33, R26, R5 ;  /* 0x000000051a217220 */ /* 0x001fce0000400000 */
[----:B------:R0:W3:Y:S01]  /*1050*/  F2F.F32.F64 R19, R36 ;  /* 0x0000002400137310 */ /* 0x0000e20000301000 */
[----:B-1----:R-:W-:Y:S01]  /*1060*/  FADD R7, R5, R5 ;  /* 0x0000000505077221 */ /* 0x002fe20000000000 */
[----:B------:R-:W-:Y:S01]  /*1070*/  FMUL R27, R18, R33 ;  /* 0x00000021121b7220 */ /* 0x000fe20000400000 */
[----:B------:R-:W-:Y:S01]  /*1080*/  DADD R32, R34, R22 ;  /* 0x0000000022207229 */ /* 0x000fe20000000016 */
[----:B--2---:R-:W-:Y:S02]  /*1090*/  FMUL R17, R6, R17 ;  /* 0x0000001106117220 */ /* 0x004fe40000400000 */
[C---:B------:R-:W-:Y:S02]  /*10a0*/  FMUL R16, R18.reuse, R27 ;  /* 0x0000001b12107220 */ /* 0x040fe40000400000 */
[----:B------:R1:W2:Y:S01]  /*10b0*/  F2F.F32.F64 R4, R28 ;  /* 0x0000001c00047310 */ /* 0x0002a20000301000 */
[----:B0-----:R-:W-:Y:S01]  /*10c0*/  FMUL R36, R18, R7 ;  /* 0x0000000712247220 */ /* 0x001fe20000400000 */
[----:B------:R-:W-:Y:S01]  /*10d0*/  FFMA R37, R6, R17, -R16 ;  /* 0x0000001106257223 */ /* 0x000fe20000000810 */
[----:B------:R-:W-:-:S02]  /*10e0*/  DADD R16, R8, -R24 ;  /* 0x0000000008107229 */ /* 0x000fc40000000818 */
[----:B---3--:R-:W-:-:S03]  /*10f0*/  FMUL R36, R19, R36 ;  /* 0x0000002413247220 */ /* 0x008fc60000400000 */
[----:B------:R0:W3:Y:S01]  /*1100*/  F2F.F32.F64 R27, R32 ;  /* 0x00000020001b7310 */ /* 0x0000e20000301000 */
[----:B-1----:R-:W-:Y:S01]  /*1110*/  DADD R28, R10, -R12 ;  /* 0x000000000a1c7229 */ /* 0x002fe2000000080c */
[----:B--2---:R-:W-:-:S06]  /*1120*/  FFMA R37, R4, R36, R37 ;  /* 0x0000002404257223 */ /* 0x004fcc0000000025 */
[----:B------:R1:W2:Y:S01]  /*1130*/  F2F.F32.F64 R7, R16 ;  /* 0x0000001000077310 */ /* 0x0002a20000301000 */
[----:B------:R-:W-:Y:S01]  /*1140*/  FADD R36, R18, R18 ;  /* 0x0000001212247221 */ /* 0x000fe20000000000 */
[----:B------:R-:W-:-:S03]  /*1150*/  DADD R28, R28, -R14 ;  /* 0x000000001c1c7229 */ /* 0x000fc6000000080e */
[----:B0-----:R-:W-:-:S04]  /*1160*/  FMUL R32, R19, R36 ;  /* 0x0000002413207220 */ /* 0x001fc80000400000 */
[----:B---3--:R-:W-:Y:S01]  /*1170*/  FMUL R32, R27, R32 ;  /* 0x000000201b207220 */ /* 0x008fe20000400000 */
[----:B-1----:R-:W-:Y:S02]  /*1180*/  FADD R17, R26, R26 ;  /* 0x0000001a1a117221 */ /* 0x002fe40000000000 */
[----:B------:R0:W1:Y:S01]  /*1190*/  F2F.F32.F64 R28, R28 ;  /* 0x0000001c001c7310 */ /* 0x0000620000301000 */
[----:B------:R-:W-:Y:S01]  /*11a0*/  FFMA R37, R6, -R32, R37 ;  /* 0x8000002006257223 */ /* 0x000fe20000000025 */
[----:B------:R-:W-:Y:S01]  /*11b0*/  FMUL R18, R18, R17 ;  /* 0x0000001112127220 */ /* 0x000fe20000400000 */
[----:B--2---:R-:W-:Y:S01]  /*11c0*/  FMUL R33, R7, R36 ;  /* 0x0000002407217220 */ /* 0x004fe20000400000 */
[----:B------:R-:W-:Y:S02]  /*11d0*/  FMUL R32, R19, R19 ;  /* 0x0000001313207220 */ /* 0x000fe40000400000 */
[----:B------:R-:W-:Y:S01]  /*11e0*/  FMUL R18, R7, R18 ;  /* 0x0000001207127220 */ /* 0x000fe20000400000 */
[----:B------:R-:W-:Y:S01]  /*11f0*/  FMUL R33, R4, R33 ;  /* 0x0000002104217220 */ /* 0x000fe20000400000 */
[----:B------:R-:W-:Y:S01]  /*1200*/  FMUL R17, R27, R32 ;  /* 0x000000201b117220 */ /* 0x000fe20000400000 */
[----:B------:R-:W-:Y:S01]  /*1210*/  FADD R32, R19, R19 ;  /* 0x0000001313207221 */ /* 0x000fe20000000000 */
[----:B0-----:R-:W-:Y:S01]  /*1220*/  FMUL R29, R7, R7 ;  /* 0x00000007071d7220 */ /* 0x001fe20000400000 */
[----:B------:R-:W-:-:S04]  /*1230*/  FFMA R16, R6, -R33, R37 ;  /* 0x8000002106107223 */ /* 0x000fc80000000025 */
[C---:B------:R-:W-:Y:S01]  /*1240*/  FFMA R16, R27.reuse, R18, R16 ;  /* 0x000000121b107223 */ /* 0x040fe20000000010 */
[C---:B-1----:R-:W-:Y:S01]  /*1250*/  FMUL R18, R28.reuse, R5 ;  /* 0x000000051c127220 */ /* 0x042fe20000400000 */
[C---:B------:R-:W-:Y:S02]  /*1260*/  FMUL R36, R28.reuse, R26 ;  /* 0x0000001a1c247220 */ /* 0x040fe40000400000 */
[----:B------:R-:W-:Y:S01]  /*1270*/  FFMA R16, R27, R17, R16 ;  /* 0x000000111b107223 */ /* 0x000fe20000000010 */
[----:B------:R-:W-:Y:S01]  /*1280*/  FMUL R18, R19, R18 ;  /* 0x0000001213127220 */ /* 0x000fe20000400000 */
[C---:B------:R-:W-:Y:S01]  /*1290*/  FMUL R17, R7.reuse, R32 ;  /* 0x0000002007117220 */ /* 0x040fe20000400000 */
[----:B------:R-:W-:Y:S02]  /*12a0*/  FMUL R36, R7, R36 ;  /* 0x0000002407247220 */ /* 0x000fe40000400000 */
[----:B------:R-:W-:Y:S01]  /*12b0*/  FFMA R18, R19, -R18, R16 ;  /* 0x8000001213127223 */ /* 0x000fe20000000010 */
[----:B------:R-:W-:-:S04]  /*12c0*/  FADD R16, R28, R28 ;  /* 0x0000001c1c107221 */ /* 0x000fc80000000000 */
[----:B------:R-:W-:Y:S01]  /*12d0*/  FMUL R32, R19, R16 ;  /* 0x0000001013207220 */ /* 0x000fe20000400000 */
[C---:B------:R-:W-:Y:S01]  /*12e0*/  FMUL R19, R4.reuse, R17 ;  /* 0x0000001104137220 */ /* 0x040fe20000400000 */
[----:B------:R-:W-:Y:S02]  /*12f0*/  DMUL R16, R10, R10 ;  /* 0x0000000a0a107228 */ /* 0x000fe40000000000 */
[----:B------:R-:W-:Y:S01]  /*1300*/  FMUL R32, R7, R32 ;  /* 0x0000002007207220 */ /* 0x000fe20000400000 */
[----:B------:R-:W-:Y:S01]  /*1310*/  FFMA R19, R27, -R19, R18 ;  /* 0x800000131b137223 */ /* 0x000fe20000000012 */
[----:B------:R-:W-:-:S03]  /*1320*/  FMUL R18, R4, R29 ;  /* 0x0000001d04127220 */ /* 0x000fc60000400000 */
[----:B------:R-:W-:Y:S01]  /*1330*/  FFMA R19, R6, R32, R19 ;  /* 0x0000002006137223 */ /* 0x000fe20000000013 */
[----:B------:R-:W-:Y:S02]  /*1340*/  DFMA R16, R8, R8, R16 ;  /* 0x000000080810722b */ /* 0x000fe40000000010 */
[----:B------:R-:W-:Y:S01]  /*1350*/  DADD R32, R10, R12 ;  /* 0x000000000a207229 */ /* 0x000fe2000000000c */
[----:B------:R-:W-:-:S04]  /*1360*/  FFMA R18, R4, R18, R19 ;  /* 0x0000001204127223 */ /* 0x000fc80000000013 */
[----:B------:R-:W-:Y:S01]  /*1370*/  FFMA R7, R7, -R36, R18 ;  /* 0x8000002407077223 */ /* 0x000fe20000000012 */
[----:B------:R-:W-:Y:S02]  /*1380*/  DFMA R16, R22, R22, R16 ;  /* 0x000000161610722b */ /* 0x000fe40000000010 */
[----:B------:R-:W-:Y:S02]  /*1390*/  DADD R32, R32, R14 ;  /* 0x0000000020207229 */ /* 0x000fe4000000000e */
[----:B------:R-:W-:-:S04]  /*13a0*/  DMUL R18, R30, R20 ;  /* 0x000000141e127228 */ /* 0x000fc80000000000 */
[----:B------:R-:W-:Y:S01]  /*13b0*/  DFMA R16, R24, R24, R16 ;  /* 0x000000181810722b */ /* 0x000fe20000000010 */
[----:B------:R-:W0:Y:S03]  /*13c0*/  F2F.F32.F64 R29, R32 ;  /* 0x00000020001d7310 */ /* 0x000e260000301000 */
[----:B------:R-:W-:-:S04]  /*13d0*/  DFMA R18, R14, R12, -R18 ;  /* 0x0000000c0e12722b */ /* 0x000fc80000000812 */
[-C--:B------:R-:W-:Y:S02]  /*13e0*/  DFMA R16, R12, R12.reuse, R16 ;  /* 0x0000000c0c10722b */ /* 0x080fe40000000010 */
[----:B------:R-:W-:-:S06]  /*13f0*/  DMUL R12, R34, R12 ;  /* 0x0000000c220c7228 */ /* 0x000fcc0000000000 */
[-C--:B------:R-:W-:Y:S01]  /*1400*/  DFMA R16, R20, R20.reuse, R16 ;  /* 0x000000141410722b */ /* 0x080fe20000000010 */
[----:B0-----:R-:W-:Y:S01]  /*1410*/  FADD R33, R29, R29 ;  /* 0x0000001d1d217221 */ /* 0x001fe20000000000 */
[----:B------:R-:W-:Y:S02]  /*1420*/  DMUL R20, R34, R20 ;  /* 0x0000001422147228 */ /* 0x000fe40000000000 */
[----:B------:R-:W-:-:S04]  /*1430*/  DFMA R12, R30, R24, -R12 ;  /* 0x000000181e0c722b */ /* 0x000fc8000000080c */
[----:B------:R-:W-:Y:S02]  /*1440*/  DFMA R16, R34, R34, R16 ;  /* 0x000000222210722b */ /* 0x000fe40000000010 */
[----:B------:R-:W-:Y:S01]  /*1450*/  DFMA R20, R14, R24, -R20 ;  /* 0x000000180e14722b */ /* 0x000fe20000000814 */
[C---:B------:R-:W-:Y:S01]  /*1460*/  FMUL R34, R29.reuse, R26 ;  /* 0x0000001a1d227220 */ /* 0x040fe20000400000 */
[C---:B------:R-:W-:Y:S01]  /*1470*/  FMUL R25, R29.reuse, R5 ;  /* 0x000000051d197220 */ /* 0x040fe20000400000 */
[----:B------:R-:W-:Y:S02]  /*1480*/  FMUL R29, R29, R28 ;  /* 0x0000001c1d1d7220 */ /* 0x000fe40000400000 */
[----:B------:R-:W-:Y:S01]  /*1490*/  FMUL R34, R27, R34 ;  /* 0x000000221b227220 */ /* 0x000fe20000400000 */
[----:B------:R-:W-:Y:S01]  /*14a0*/  FMUL R36, R4, R25 ;  /* 0x0000001904247220 */ /* 0x000fe20000400000 */
[----:B------:R-:W-:Y:S01]  /*14b0*/  FMUL R26, R26, R29 ;  /* 0x0000001d1a1a7220 */ /* 0x000fe20000400000 */
[----:B-----5:R0:W-:Y:S01]  /*14c0*/  F2F.F64.F32 R24, R2 ;  /* 0x0000000200187310 */ /* 0x0201e20000201800 */
[----:B------:R-:W-:Y:S01]  /*14d0*/  DMUL R20, R20, R8 ;  /* 0x0000000814147228 */ /* 0x000fe20000000000 */
[C---:B------:R-:W-:Y:S01]  /*14e0*/  FFMA R7, R4.reuse, -R36, R7 ;  /* 0x8000002404077223 */ /* 0x040fe20000000007 */
[----:B------:R-:W-:Y:S01]  /*14f0*/  FMUL R4, R4, R33 ;  /* 0x0000002104047220 */ /* 0x000fe20000400000 */
[----:B------:R-:W-:-:S03]  /*1500*/  DFMA R16, R30, R30, R16 ;  /* 0x0000001e1e10722b */ /* 0x000fc60000000010 */
[----:B------:R-:W-:Y:S01]  /*1510*/  FMUL R4, R27, R4 ;  /* 0x000000041b047220 */ /* 0x000fe20000400000 */
[----:B------:R1:W2:Y:S01]  /*1520*/  F2F.F64.F32 R32, R0 ;  /* 0x0000000000207310 */ /* 0x0002a20000201800 */
[C---:B0-----:R-:W-:Y:S01]  /*1530*/  FMUL R2, R6.reuse, R29 ;  /* 0x0000001d06027220 */ /* 0x041fe20000400000 */
[----:B------:R-:W-:Y:S01]  /*1540*/  DFMA R18, R18, R10, -R20 ;  /* 0x0000000a1212722b */ /* 0x000fe20000000814 */
[----:B------:R-:W-:Y:S01]  /*1550*/  FFMA R4, R6, R4, R7 ;  /* 0x0000000406047223 */ /* 0x000fe20000000007 */
[----:B------:R-:W-:-:S03]  /*1560*/  DFMA R16, R14, R14, R16 ;  /* 0x0000000e0e10722b */ /* 0x000fc60000000010 */
[----:B------:R-:W-:Y:S01]  /*1570*/  FFMA R27, R27, -R34, R4 ;  /* 0x800000221b1b7223 */ /* 0x000fe20000000004 */
[----:B-1----:R-:W-:Y:S02]  /*1580*/  MOV R0, RZ ;  /* 0x000000ff00007202 */ /* 0x002fe40000000f00 */
[----:B------:R-:W-:Y:S01]  /*1590*/  DFMA R12, R12, R22, R18 ;  /* 0x000000160c0c722b */ /* 0x000fe20000000012 */
[----:B------:R-:W-:Y:S01]  /*15a0*/  FFMA R2, R6, -R2, R27 ;  /* 0x8000000206027223 */ /* 0x000fe2000000001b */
[----:B------:R-:W-:-:S03]  /*15b0*/  DADD R8, R16, R16 ;  /* 0x0000000010087229 */ /* 0x000fc60000000010 */
[----:B------:R-:W-:Y:S01]  /*15c0*/  FFMA R2, R5, R26, R2 ;  /* 0x0000001a05027223 */ /* 0x000fe20000000002 */
[----:B--2---:R-:W-:-:S03]  /*15d0*/  DADD R24, R24, R32 ;  /* 0x0000000018187229 */ /* 0x004fc60000000020 */
[----:B------:R0:W1:Y:S05]  /*15e0*/  F2F.F64.F32 R6, R2 ;  /* 0x0000000200067310 */ /* 0x00006a0000201800 */
[----:B------:R-:W-:-:S11]  /*15f0*/  DMUL R10, R24, 0.5 ;  /* 0x3fe00000180a7828 */ /* 0x000fd60000000000 */
.L_x_44:
        /* <DEDUP_REMOVED lines=8> */
[----:B------:R-:W-:Y:S01]  /*1680*/  IMAD.MOV.U32 R16, RZ, RZ, 0x1 ;  /* 0x00000001ff107424 */ /* 0x000fe200078e00ff */
[----:B-1----:R-:W-:-:S04]  /*1690*/  DFMA R20, R4, R10, R6 ;  /* 0x0000000a0414722b */ /* 0x002fc80000000006 */
[----:B------:R-:W1:Y:S06]  /*16a0*/  MUFU.RCP64H R17, R15 ;  /* 0x0000000f00117308 */ /* 0x000e6c0000001800 */
[----:B------:R-:W-:Y:S01]  /*16b0*/  FSETP.GEU.AND P1, PT, |R21|, 6.5827683646048100446e-37, PT ;  /* 0x036000001500780b */ /* 0x000fe20003f2e200 */
[----:B-1----:R-:W-:-:S08]  /*16c0*/  DFMA R18, -R14, R16, 1 ;  /* 0x3ff000000e12742b */ /* 0x002fd00000000110 */
[----:B------:R-:W-:-:S08]  /*16d0*/  DFMA R18, R18, R18, R18 ;  /* 0x000000121212722b */ /* 0x000fd00000000012 */
[----:B------:R-:W-:-:S08]  /*16e0*/  DFMA R18, R16, R18, R16 ;  /* 0x000000121012722b */ /* 0x000fd00000000010 */
[----:B------:R-:W-:-:S08]  /*16f0*/  DFMA R16, -R14, R18, 1 ;  /* 0x3ff000000e10742b */ /* 0x000fd00000000112 */
[----:B------:R-:W-:-:S08]  /*1700*/  DFMA R16, R18, R16, R18 ;  /* 0x000000101210722b */ /* 0x000fd00000000012 */
[----:B------:R-:W-:-:S08]  /*1710*/  DMUL R4, R20, R16 ;  /* 0x0000001014047228 */ /* 0x000fd00000000000 */
[----:B------:R-:W-:-:S08]  /*1720*/  DFMA R18, -R14, R4, R20 ;  /* 0x000000040e12722b */ /* 0x000fd00000000114 */
[----:B------:R-:W-:-:S10]  /*1730*/  DFMA R4, R16, R18, R4 ;  /* 0x000000121004722b */ /* 0x000fd40000000004 */
[----:B0-----:R-:W-:-:S05]  /*1740*/  FFMA R2, RZ, R15, R5 ;  /* 0x0000000fff027223 */ /* 0x001fca0000000005 */
[----:B------:R-:W-:-:S13]  /*1750*/  FSETP.GT.AND P0, PT, |R2|, 1.469367938527859385e-39, PT ;  /* 0x001000000200780b */ /* 0x000fda0003f04200 */
[----:B------:R-:W-:Y:S05]  /*1760*/  @P0 BRA P1, `(.L_x_43) ;  /* 0x0000000000140947 */ /* 0x000fea0000800000 */
[----:B------:R-:W-:Y:S02]  /*1770*/  MOV R17, R15 ;  /* 0x0000000f00117202 */ /* 0x000fe40000000f00 */
[----:B------:R-:W-:-:S07]  /*1780*/  MOV R2, 0x17a0 ;  /* 0x000017a000027802 */ /* 0x000fce0000000f00 */
[----:B------:R-:W-:Y:S05]  /*1790*/  CALL.REL.NOINC `($__internal_3_$__cuda_sm20_div_rn_f64_full) ;  /* 0x00000004001c7944 */ /* 0x000fea0003c00000 */
[----:B------:R-:W-:Y:S01]  /*17a0*/  MOV R4, R20 ;  /* 0x0000001400047202 */ /* 0x000fe20000000f00 */
[----:B------:R-:W-:-:S07]  /*17b0*/  IMAD.MOV.U32 R5, RZ, RZ, R21 ;  /* 0x000000ffff057224 */ /* 0x000fce00078e0015 */
.L_x_43:
[----:B------:R-:W-:Y:S05]  /*17c0*/  BSYNC.RECONVERGENT B1 ;  /* 0x0000000000017941 */ /* 0x000fea0003800200 */
.L_x_42:
[----:B------:R-:W-:Y:S01]  /*17d0*/  DADD R14, -R4, R10 ;  /* 0x00000000040e7229 */ /* 0x000fe2000000010a */
[----:B------:R-:W-:Y:S01]  /*17e0*/  UMOV UR4, 0xa0000000 ;  /* 0xa000000000047882 */ /* 0x000fe20000000000 */
[----:B------:R-:W-:Y:S01]  /*17f0*/  UMOV UR5, 0x3eb0c6f7 ;  /* 0x3eb0c6f700057882 */ /* 0x000fe20000000000 */
[C---:B------:R-:W-:Y:S02]  /*1800*/  ISETP.GE.U32.AND P0, PT, R0.reuse, 0x18, PT ;  /* 0x000000180000780c */ /* 0x040fe40003f06070 */
[----:B------:R-:W-:-:S03]  /*1810*/  IADD3 R0, PT, PT, R0, 0x1, RZ ;  /* 0x0000000100007810 */ /* 0x000fc60007ffe0ff */
[C---:B------:R-:W-:Y:S02]  /*1820*/  DADD R4, R14.reuse, -R10 ;  /* 0x000000000e047229 */ /* 0x040fe4000000080a */
[----:B------:R-:W-:-:S08]  /*1830*/  DMUL R10, R14, UR4 ;  /* 0x000000040e0a7c28 */ /* 0x000fd00008000000 */
[----:B------:R-:W-:Y:S01]  /*1840*/  DSETP.GEU.AND P1, PT, |R4|, |R10|, PT ;  /* 0x4000000a0400722a */ /* 0x000fe20003f2e200 */
[----:B------:R-:W-:Y:S01]  /*1850*/  MOV R10, R14 ;  /* 0x0000000e000a7202 */ /* 0x000fe20000000f00 */
[----:B------:R-:W-:-:S12]  /*1860*/  IMAD.MOV.U32 R11, RZ, RZ, R15 ;  /* 0x000000ffff0b7224 */ /* 0x000fd800078e000f */
[----:B------:R-:W-:Y:S05]  /*1870*/  @!P0 BRA P1, `(.L_x_44) ;  /* 0xfffffffc00608947 */ /* 0x000fea000083ffff */
[----:B------:R-:W-:Y:S05]  /*1880*/  BSYNC.RECONVERGENT B0 ;  /* 0x0000000000007941 */ /* 0x000fea0003800200 */
.L_x_41:
[----:B------:R-:W0:Y:S01]  /*1890*/  LDCU UR4, c[0x0][0x380] ;  /* 0x00007000ff0477ac */ /* 0x000e220008000800 */
[----:B------:R-:W-:Y:S01]  /*18a0*/  HFMA2 R4, -RZ, RZ, 0, 5.9604644775390625e-08 ;  /* 0x00000001ff047431 */ /* 0x000fe200000001ff */
[----:B------:R-:W-:Y:S01]  /*18b0*/  BSSY.RECONVERGENT B0, `(.L_x_45) ;  /* 0x0000019000007945 */ /* 0x000fe20003800200 */
[----:B0-----:R-:W0:Y:S08]  /*18c0*/  I2F.F64.U32 R6, UR4 ;  /* 0x0000000400067d12 */ /* 0x001e300008201800 */
[----:B0-----:R-:W0:Y:S02]  /*18d0*/  MUFU.RCP64H R5, R7 ;  /* 0x0000000700057308 */ /* 0x001e240000001800 */
[----:B0-----:R-:W-:-:S08]  /*18e0*/  DFMA R8, -R6, R4, 1 ;  /* 0x3ff000000608742b */ /* 0x001fd00000000104 */
[----:B------:R-:W-:-:S08]  /*18f0*/  DFMA R8, R8, R8, R8 ;  /* 0x000000080808722b */ /* 0x000fd00000000008 */
[----:B------:R-:W-:Y:S02]  /*1900*/  DFMA R8, R4, R8, R4 ;  /* 0x000000080408722b */ /* 0x000fe40000000004 */
[----:B------:R-:W-:-:S06]  /*1910*/  DADD R4, R14, R14 ;  /* 0x000000000e047229 */ /* 0x000fcc000000000e */
[----:B------:R-:W-:Y:S02]  /*1920*/  DFMA R10, -R6, R8, 1 ;  /* 0x3ff00000060a742b */ /* 0x000fe40000000108 */
[----:B------:R-:W-:-:S06]  /*1930*/  DADD R24, R24, -R4 ;  /* 0x0000000018187229 */ /* 0x000fcc0000000804 */
[----:B------:R-:W-:-:S04]  /*1940*/  DFMA R10, R8, R10, R8 ;  /* 0x0000000a080a722b */ /* 0x000fc80000000008 */
[----:B------:R-:W-:-:S04]  /*1950*/  FSETP.GEU.AND P1, PT, |R25|, 6.5827683646048100446e-37, PT ;  /* 0x036000001900780b */ /* 0x000fc80003f2e200 */
[----:B------:R-:W-:-:S08]  /*1960*/  DMUL R4, R24, R10 ;  /* 0x0000000a18047228 */ /* 0x000fd00000000000 */
[----:B------:R-:W-:-:S08]  /*1970*/  DFMA R8, -R6, R4, R24 ;  /* 0x000000040608722b */ /* 0x000fd00000000118 */
[----:B------:R-:W-:-:S10]  /*1980*/  DFMA R4, R10, R8, R4 ;  /* 0x000000080a04722b */ /* 0x000fd40000000004 */
[----:B------:R-:W-:-:S05]  /*1990*/  FFMA R0, RZ, R7, R5 ;  /* 0x00000007ff007223 */ /* 0x000fca0000000005 */
[----:B------:R-:W-:-:S13]  /*19a0*/  FSETP.GT.AND P0, PT, |R0|, 1.469367938527859385e-39, PT ;  /* 0x001000000000780b */ /* 0x000fda0003f04200 */
[----:B------:R-:W-:Y:S05]  /*19b0*/  @P0 BRA P1, `(.L_x_46) ;  /* 0x0000000000200947 */ /* 0x000fea0000800000 */
[----:B------:R-:W-:Y:S01]  /*19c0*/  MOV R20, R24 ;  /* 0x0000001800147202 */ /* 0x000fe20000000f00 */
[----:B------:R-:W-:Y:S01]  /*19d0*/  IMAD.MOV.U32 R21, RZ, RZ, R25 ;  /* 0x000000ffff157224 */ /* 0x000fe200078e0019 */
[----:B------:R-:W-:Y:S02]  /*19e0*/  MOV R14, R6 ;  /* 0x00000006000e7202 */ /* 0x000fe40000000f00 */
[----:B------:R-:W-:Y:S02]  /*19f0*/  MOV R17, R7 ;  /* 0x0000000700117202 */ /* 0x000fe40000000f00 */
[----:B------:R-:W-:-:S07]  /*1a00*/  MOV R2, 0x1a20 ;  /* 0x00001a2000027802 */ /* 0x000fce0000000f00 */
[----:B------:R-:W-:Y:S05]  /*1a10*/  CALL.REL.NOINC `($__internal_3_$__cuda_sm20_div_rn_f64_full) ;  /* 0x00000000007c7944 */ /* 0x000fea0003c00000 */
[----:B------:R-:W-:Y:S01]  /*1a20*/  IMAD.MOV.U32 R4, RZ, RZ, R20 ;  /* 0x000000ffff047224 */ /* 0x000fe200078e0014 */
[----:B------:R-:W-:-:S07]  /*1a30*/  MOV R5, R21 ;  /* 0x0000001500057202 */ /* 0x000fce0000000f00 */
.L_x_46:
[----:B------:R-:W-:Y:S05]  /*1a40*/  BSYNC.RECONVERGENT B0 ;  /* 0x0000000000007941 */ /* 0x000fea0003800200 */
.L_x_45:
[----:B------:R-:W-:Y:S01]  /*1a50*/  DSETP.MAX.AND P0, P1, RZ, R4, PT ;  /* 0x00000004ff00722a */ /* 0x000fe2000390f000 */
[----:B------:R-:W-:Y:S01]  /*1a60*/  MOV R7, R4 ;  /* 0x0000000400077202 */ /* 0x000fe20000000f00 */
[----:B------:R-:W-:Y:S02]  /*1a70*/  HFMA2 R4, -RZ, RZ, 0, 0 ;  /* 0x00000000ff047431 */ /* 0x000fe400000001ff */
[----:B------:R-:W-:Y:S01]  /*1a80*/  IMAD.MOV.U32 R0, RZ, RZ, RZ ;  /* 0x000000ffff007224 */ /* 0x000fe200078e00ff */
[----:B------:R-:W-:Y:S01]  /*1a90*/  MOV R9, R5 ;  /* 0x0000000500097202 */ /* 0x000fe20000000f00 */
[----:B------:R-:W-:Y:S03]  /*1aa0*/  BSSY.RECONVERGENT B0, `(.L_x_47) ;  /* 0x0000012000007945 */ /* 0x000fe60003800200 */
[----:B------:R-:W-:Y:S02]  /*1ab0*/  FSEL R11, R0, R9, P0 ;  /* 0x00000009000b7208 */ /* 0x000fe40000000000 */
[----:B------:R-:W-:-:S03]  /*1ac0*/  SEL R4, R4, R7, P0 ;  /* 0x0000000704047207 */ /* 0x000fc60000000000 */
[----:B------:R-:W-:-:S05]  /*1ad0*/  @P1 LOP3.LUT R11, R9, 0x80000, RZ, 0xfc, !PT ;  /* 0x00080000090b1812 */ /* 0x000fca00078efcff */
[----:B------:R-:W-:-:S04]  /*1ae0*/  IMAD.MOV.U32 R5, RZ, RZ, R11 ;  /* 0x000000ffff057224 */ /* 0x000fc800078e000b */
[----:B------:R-:W0:Y:S02]  /*1af0*/  F2F.F32.F64 R4, R4 ;  /* 0x0000000400047310 */ /* 0x000e240000301000 */
[----:B0-----:R-:W-:-:S06]  /*1b00*/  IADD3 R0, PT, PT, R4, -0xd000000, RZ ;  /* 0xf300000004007810 */ /* 0x001fcc0007ffe0ff */
[----:B------:R0:W1:Y:S01]  /*1b10*/  MUFU.RSQ R9, R4 ;  /* 0x0000000400097308 */ /* 0x0000620000001400 */
[----:B------:R-:W-:-:S13]  /*1b20*/  ISETP.GT.U32.AND P0, PT, R0, 0x727fffff, PT ;  /* 0x727fffff0000780c */ /* 0x000fda0003f04070 */
[----:B0-----:R-:W-:Y:S05]  /*1b30*/  @!P0 BRA `(.L_x_48) ;  /* 0x0000000000108947 */ /* 0x001fea0003800000 */
[----:B------:R-:W-:-:S07]  /*1b40*/  MOV R8, 0x1b60 ;  /* 0x00001b6000087802 */ /* 0x000fce0000000f00 */
[----:B-1----:R-:W-:Y:S05]  /*1b50*/  CALL.REL.NOINC `($__internal_4_$__cuda_sm20_sqrt_rn_f32_slowpath) ;  /* 0x0000000400a87944 */ /* 0x002fea0003c00000 */
[----:B------:R-:W-:Y:S01]  /*1b60*/  MOV R7, R2 ;  /* 0x0000000200077202 */ /* 0x000fe20000000f00 */
[----:B------:R-:W-:Y:S06]  /*1b70*/  BRA `(.L_x_49) ;  /* 0x0000000000107947 */ /* 0x000fec0003800000 */
.L_x_48:
[----:B-1----:R-:W-:Y:S01]  /*1b80*/  FMUL.FTZ R7, R4, R9 ;  /* 0x0000000904077220 */ /* 0x002fe20000410000 */
[----:B------:R-:W-:-:S03]  /*1b90*/  FMUL.FTZ R2, R9, 0.5 ;  /* 0x3f00000009027820 */ /* 0x000fc60000410000 */
[----:B------:R-:W-:-:S04]  /*1ba0*/  FFMA R0, -R7, R7, R4 ;  /* 0x0000000707007223 */ /* 0x000fc80000000104 */
[----:B------:R-:W-:-:S07]  /*1bb0*/  FFMA R7, R0, R2, R7 ;  /* 0x0000000200077223 */ /* 0x000fce0000000007 */
.L_x_49:
[----:B------:R-:W-:Y:S05]  /*1bc0*/  BSYNC.RECONVERGENT B0 ;  /* 0x0000000000007941 */ /* 0x000fea0003800200 */
.L_x_47:
[----:B------:R-:W0:Y:S02]  /*1bd0*/  LDC.64 R4, c[0x0][0x398] ;  /* 0x0000e600ff047b82 */ /* 0x000e240000000a00 */
[----:B0-----:R-:W-:-:S05]  /*1be0*/  IMAD.WIDE.U32 R2, R3, 0x4, R4 ;  /* 0x0000000403027825 */ /* 0x001fca00078e0004 */
[----:B------:R-:W-:Y:S01]  /*1bf0*/  STG.E desc[UR10][R2.64], R7 ;  /* 0x0000000702007986 */ /* 0x000fe2000c10190a */
[----:B------:R-:W-:Y:S05]  /*1c00*/  EXIT ;  /* 0x000000000000794d */ /* 0x000fea0003800000 */
        .weak           $__internal_3_$__cuda_sm20_div_rn_f64_full
        .type           $__internal_3_$__cuda_sm20_div_rn_f64_full,@function
        .size           $__internal_3_$__cuda_sm20_div_rn_f64_full,($__internal_4_$__cuda_sm20_sqrt_rn_f32_slowpath - $__internal_3_$__cuda_sm20_div_rn_f64_full)
$__internal_3_$__cuda_sm20_div_rn_f64_full:
[C---:B------:R-:W-:Y:S01]  /*1c10*/  FSETP.GEU.AND P0, PT, |R17|.reuse, 1.469367938527859385e-39, PT ;  /* 0x001000001100780b */ /* 0x040fe20003f0e200 */
[----:B------:R-:W-:Y:S01]  /*1c20*/  IMAD.MOV.U32 R16, RZ, RZ, R14 ;  /* 0x000000ffff107224 */ /* 0x000fe200078e000e */
[C---:B------:R-:W-:Y:S01]  /*1c30*/  LOP3.LUT R18, R17.reuse, 0x800fffff, RZ, 0xc0, !PT ;  /* 0x800fffff11127812 */ /* 0x040fe200078ec0ff */
[----:B------:R-:W-:Y:S02]  /*1c40*/  IMAD.MOV.U32 R15, RZ, RZ, R21 ;  /* 0x000000ffff0f7224 */ /* 0x000fe400078e0015 */
[----:B------:R-:W-:Y:S01]  /*1c50*/  HFMA2 R22, -RZ, RZ, 0, 5.9604644775390625e-08 ;  /* 0x00000001ff167431 */ /* 0x000fe200000001ff */
[----:B------:R-:W-:Y:S01]  /*1c60*/  LOP3.LUT R28, R17, 0x7ff00000, RZ, 0xc0, !PT ;  /* 0x7ff00000111c7812 */ /* 0x000fe200078ec0ff */
[----:B------:R-:W-:Y:S01]  /*1c70*/  BSSY.RECONVERGENT B2, `(.L_x_50) ;  /* 0x0000055000027945 */ /* 0x000fe20003800200 */
[----:B------:R-:W-:Y:S02]  /*1c80*/  LOP3.LUT R19, R18, 0x3ff00000, RZ, 0xfc, !PT ;  /* 0x3ff0000012137812 */ /* 0x000fe400078efcff */
[----:B------:R-:W-:-:S02]  /*1c90*/  MOV R18, R14 ;  /* 0x0000000e00127202 */ /* 0x000fc40000000f00 */
[C---:B------:R-:W-:Y:S01]  /*1ca0*/  FSETP.GEU.AND P2, PT, |R15|.reuse, 1.469367938527859385e-39, PT ;  /* 0x001000000f00780b */ /* 0x040fe20003f4e200 */
[----:B------:R-:W-:Y:S01]  /*1cb0*/  @!P0 DMUL R18, R16, 8.98846567431157953865e+307 ;  /* 0x7fe0000010128828 */ /* 0x000fe20000000000 */
[----:B------:R-:W-:Y:S02]  /*1cc0*/  MOV R14, R20 ;  /* 0x00000014000e7202 */ /* 0x000fe40000000f00 */
[----:B------:R-:W-:-:S03]  /*1cd0*/  LOP3.LUT R21, R15, 0x7ff00000, RZ, 0xc0, !PT ;  /* 0x7ff000000f157812 */ /* 0x000fc600078ec0ff */
[----:B------:R-:W0:Y:S01]  /*1ce0*/  MUFU.RCP64H R23, R19 ;  /* 0x0000001300177308 */ /* 0x000e220000001800 */
[----:B------:R-:W-:-:S05]  /*1cf0*/  ISETP.GE.U32.AND P1, PT, R21, R28, PT ;  /* 0x0000001c1500720c */ /* 0x000fca0003f26070 */
[----:B------:R-:W-:-:S04]  /*1d00*/  @!P2 LOP3.LUT R20, R17, 0x7ff00000, RZ, 0xc0, !PT ;  /* 0x7ff000001114a812 */ /* 0x000fc800078ec0ff */
[----:B------:R-:W-:Y:S02]  /*1d10*/  @!P2 ISETP.GE.U32.AND P3, PT, R21, R20, PT ;  /* 0x000000141500a20c */ /* 0x000fe40003f66070 */
[----:B------:R-:W-:-:S04]  /*1d20*/  MOV R20, 0x1ca00000 ;  /* 0x1ca0000000147802 */ /* 0x000fc80000000f00 */
[----:B------:R-:W-:Y:S01]  /*1d30*/  @!P2 SEL R27, R20, 0x63400000, !P3 ;  /* 0x63400000141ba807 */ /* 0x000fe20005800000 */
[----:B0-----:R-:W-:-:S03]  /*1d40*/  DFMA R4, R22, -R18, 1 ;  /* 0x3ff000001604742b */ /* 0x001fc60000000812 */
[----:B------:R-:W-:-:S04]  /*1d50*/  @!P2 LOP3.LUT R30, R27, 0x80000000, R15, 0xf8, !PT ;  /* 0x800000001b1ea812 */ /* 0x000fc800078ef80f */
[----:B------:R-:W-:Y:S01]  /*1d60*/  @!P2 LOP3.LUT R31, R30, 0x100000, RZ, 0xfc, !PT ;  /* 0x001000001e1fa812 */ /* 0x000fe200078efcff */
[----:B------:R-:W-:Y:S01]  /*1d70*/  DFMA R4, R4, R4, R4 ;  /* 0x000000040404722b */ /* 0x000fe20000000004 */
[----:B------:R-:W-:-:S07]  /*1d80*/  @!P2 MOV R30, RZ ;  /* 0x000000ff001ea202 */ /* 0x000fce0000000f00 */
[----:B------:R-:W-:Y:S01]  /*1d90*/  DFMA R22, R22, R4, R22 ;  /* 0x000000041616722b */ /* 0x000fe20000000016 */
[----:B------:R-:W-:Y:S01]  /*1da0*/  SEL R5, R20, 0x63400000, !P1 ;  /* 0x6340000014057807 */ /* 0x000fe20004800000 */
[----:B------:R-:W-:-:S03]  /*1db0*/  IMAD.MOV.U32 R4, RZ, RZ, R14 ;  /* 0x000000ffff047224 */ /* 0x000fc600078e000e */
[----:B------:R-:W-:-:S03]  /*1dc0*/  LOP3.LUT R5, R5, 0x800fffff, R15, 0xf8, !PT ;  /* 0x800fffff05057812 */ /* 0x000fc600078ef80f */
[----:B------:R-:W-:-:S03]  /*1dd0*/  DFMA R26, R22, -R18, 1 ;  /* 0x3ff00000161a742b */ /* 0x000fc60000000812 */
[----:B------:R-:W-:Y:S01]  /*1de0*/  @!P2 DFMA R4, R4, 2, -R30 ;  /* 0x400000000404a82b */ /* 0x000fe2000000081e */
[----:B------:R-:W-:Y:S01]  /*1df0*/  MOV R30, R21 ;  /* 0x00000015001e7202 */ /* 0x000fe20000000f00 */
[----:B------:R-:W-:-:S03]  /*1e00*/  IMAD.MOV.U32 R31, RZ, RZ, R28 ;  /* 0x000000ffff1f7224 */ /* 0x000fc600078e001c */
[----:B------:R-:W-:Y:S01]  /*1e10*/  DFMA R22, R22, R26, R22 ;  /* 0x0000001a1616722b */ /* 0x000fe20000000016 */
[----:B------:R-:W-:-:S04]  /*1e20*/  @!P0 LOP3.LUT R31, R19, 0x7ff00000, RZ, 0xc0, !PT ;  /* 0x7ff00000131f8812 */ /* 0x000fc800078ec0ff */
[----:B------:R-:W-:-:S03]  /*1e30*/  @!P2 LOP3.LUT R30, R5, 0x7ff00000, RZ, 0xc0, !PT ;  /* 0x7ff00000051ea812 */ /* 0x000fc600078ec0ff */
[----:B------:R-:W-:Y:S01]  /*1e40*/  DMUL R26, R22, R4 ;  /* 0x00000004161a7228 */ /* 0x000fe20000000000 */
[----:B------:R-:W-:-:S04]  /*1e50*/  IADD3 R32, PT, PT, R30, -0x1, RZ ;  /* 0xffffffff1e207810 */ /* 0x000fc80007ffe0ff */
[----:B------:R-:W-:Y:S02]  /*1e60*/  ISETP.GT.U32.AND P0, PT, R32, 0x7feffffe, PT ;  /* 0x7feffffe2000780c */ /* 0x000fe40003f04070 */
[----:B------:R-:W-:Y:S01]  /*1e70*/  IADD3 R32, PT, PT, R31, -0x1, RZ ;  /* 0xffffffff1f207810 */ /* 0x000fe20007ffe0ff */
[----:B------:R-:W-:-:S03]  /*1e80*/  DFMA R28, R26, -R18, R4 ;  /* 0x800000121a1c722b */ /* 0x000fc60000000004 */
[----:B------:R-:W-:-:S05]  /*1e90*/  ISETP.GT.U32.OR P0, PT, R32, 0x7feffffe, P0 ;  /* 0x7feffffe2000780c */ /* 0x000fca0000704470 */
[----:B------:R-:W-:-:S08]  /*1ea0*/  DFMA R22, R22, R28, R26 ;  /* 0x0000001c1616722b */ /* 0x000fd0000000001a */
[----:B------:R-:W-:Y:S05]  /*1eb0*/  @P0 BRA `(.L_x_51) ;  /* 0x00000000006c0947 */ /* 0x000fea0003800000 */
[----:B------:R-:W-:-:S04]  /*1ec0*/  LOP3.LUT R26, R17, 0x7ff00000, RZ, 0xc0, !PT ;  /* 0x7ff00000111a7812 */ /* 0x000fc800078ec0ff */
[CC--:B------:R-:W-:Y:S02]  /*1ed0*/  VIADDMNMX R14, R21.reuse, -R26.reuse, 0xb9600000, !PT ;  /* 0xb9600000150e7446 */ /* 0x0c0fe4000780091a */
[----:B------:R-:W-:Y:S02]  /*1ee0*/  ISETP.GE.U32.AND P0, PT, R21, R26, PT ;  /* 0x0000001a1500720c */ /* 0x000fe40003f06070 */
[----:B------:R-:W-:Y:S02]  /*1ef0*/  VIMNMX R14, PT, PT, R14, 0x46a00000, PT ;  /* 0x46a000000e0e7848 */ /* 0x000fe40003fe0100 */
[----:B------:R-:W-:-:S04]  /*1f00*/  SEL R15, R20, 0x63400000, !P0 ;  /* 0x63400000140f7807 */ /* 0x000fc80004000000 */
[----:B------:R-:W-:Y:S02]  /*1f10*/  IADD3 R26, PT, PT, -R15, R14, RZ ;  /* 0x0000000e0f1a7210 */ /* 0x000fe40007ffe1ff */
[----:B------:R-:W-:-:S03]  /*1f20*/  MOV R14, RZ ;  /* 0x000000ff000e7202 */ /* 0x000fc60000000f00 */
[----:B------:R-:W-:-:S06]  /*1f30*/  VIADD R15, R26, 0x7fe00000 ;  /* 0x7fe000001a0f7836 */ /* 0x000fcc0000000000 */
[----:B------:R-:W-:-:S10]  /*1f40*/  DMUL R20, R22, R14 ;  /* 0x0000000e16147228 */ /* 0x000fd40000000000 */
[----:B------:R-:W-:-:S13]  /*1f50*/  FSETP.GTU.AND P0, PT, |R21|, 1.469367938527859385e-39, PT ;  /* 0x001000001500780b */ /* 0x000fda0003f0c200 */
[----:B------:R-:W-:Y:S05]  /*1f60*/  @P0 BRA `(.L_x_52) ;  /* 0x0000000000940947 */ /* 0x000fea0003800000 */
[----:B------:R-:W-:Y:S01]  /*1f70*/  DFMA R4, R22, -R18, R4 ;  /* 0x800000121604722b */ /* 0x000fe20000000004 */
[----:B------:R-:W-:-:S09]  /*1f80*/  MOV R14, RZ ;  /* 0x000000ff000e7202 */ /* 0x000fd20000000f00 */
[C---:B------:R-:W-:Y:S02]  /*1f90*/  FSETP.NEU.AND P0, PT, R5.reuse, RZ, PT ;  /* 0x000000ff0500720b */ /* 0x040fe40003f0d000 */
[----:B------:R-:W-:-:S04]  /*1fa0*/  LOP3.LUT R17, R5, 0x80000000, R17, 0x48, !PT ;  /* 0x8000000005117812 */ /* 0x000fc800078e4811 */
[----:B------:R-:W-:-:S07]  /*1fb0*/  LOP3.LUT R15, R17, R15, RZ, 0xfc, !PT ;  /* 0x0000000f110f7212 */ /* 0x000fce00078efcff */
[----:B------:R-:W-:Y:S05]  /*1fc0*/  @!P0 BRA `(.L_x_52) ;  /* 0x00000000007c8947 */ /* 0x000fea0003800000 */
[----:B------:R-:W-:Y:S01]  /*1fd0*/  IADD3 R5, PT, PT, -R26, RZ, RZ ;  /* 0x000000ff1a057210 */ /* 0x000fe20007ffe1ff */
[----:B------:R-:W-:Y:S01]  /*1fe0*/  IMAD.MOV.U32 R4, RZ, RZ, RZ ;  /* 0x000000ffff047224 */ /* 0x000fe200078e00ff */
[----:B------:R-:W-:-:S05]  /*1ff0*/  DMUL.RP R14, R22, R14 ;  /* 0x0000000e160e7228 */ /* 0x000fca0000008000 */
[----:B------:R-:W-:-:S05]  /*2000*/  DFMA R4, R20, -R4, R22 ;  /* 0x800000041404722b */ /* 0x000fca0000000016 */
[----:B------:R-:W-:Y:S02]  /*2010*/  LOP3.LUT R17, R15, R17, RZ, 0x3c, !PT ;  /* 0x000000110f117212 */ /* 0x000fe400078e3cff */
[----:B------:R-:W-:-:S04]  /*2020*/  IADD3 R4, PT, PT, -R26, -0x43300000, RZ ;  /* 0xbcd000001a047810 */ /* 0x000fc80007ffe1ff */
[----:B------:R-:W-:-:S04]  /*2030*/  FSETP.NEU.AND P0, PT, |R5|, R4, PT ;  /* 0x000000040500720b */ /* 0x000fc80003f0d200 */
[----:B------:R-:W-:Y:S02]  /*2040*/  FSEL R20, R14, R20, !P0 ;  /* 0x000000140e147208 */ /* 0x000fe40004000000 */
[----:B------:R-:W-:Y:S01]  /*2050*/  FSEL R21, R17, R21, !P0 ;  /* 0x0000001511157208 */ /* 0x000fe20004000000 */
[----:B------:R-:W-:Y:S06]  /*2060*/  BRA `(.L_x_52) ;  /* 0x0000000000547947 */ /* 0x000fec0003800000 */
.L_x_51:
        /* <DEDUP_REMOVED lines=11> */
[----:B------:R-:W-:Y:S02]  /*2120*/  @P0 LOP3.LUT R4, R21, 0x7ff00000, RZ, 0xfc, !PT ;  /* 0x7ff0000015040812 */ /* 0x000fe400078efcff */
[----:B------:R-:W-:Y:S01]  /*2130*/  @!P0 MOV R20, RZ ;  /* 0x000000ff00148202 */ /* 0x000fe20000000f00 */
[----:B------:R-:W-:Y:S01]  /*2140*/  @P0 IMAD.MOV.U32 R20, RZ, RZ, RZ ;  /* 0x000000ffff140224 */ /* 0x000fe200078e00ff */
[----:B------:R-:W-:Y:S01]  /*2150*/  @P0 MOV R21, R4 ;  /* 0x0000000400150202 */ /* 0x000fe20000000f00 */
[----:B------:R-:W-:Y:S06]  /*2160*/  BRA `(.L_x_52) ;  /* 0x0000000000147947 */ /* 0x000fec0003800000 */
.L_x_54:
[----:B------:R-:W-:Y:S02]  /*2170*/  LOP3.LUT R21, R17, 0x80000, RZ, 0xfc, !PT ;  /* 0x0008000011157812 */ /* 0x000fe400078efcff */
[----:B------:R-:W-:Y:S01]  /*2180*/  MOV R20, R16 ;  /* 0x0000001000147202 */ /* 0x000fe20000000f00 */
[----:B------:R-:W-:Y:S06]  /*2190*/  BRA `(.L_x_52) ;  /* 0x0000000000087947 */ /* 0x000fec0003800000 */
.L_x_53:
[----:B------:R-:W-:Y:S02]  /*21a0*/  LOP3.LUT R21, R15, 0x80000, RZ, 0xfc, !PT ;  /* 0x000800000f157812 */ /* 0x000fe400078efcff */
[----:B------:R-:W-:-:S07]  /*21b0*/  MOV R20, R14 ;  /* 0x0000000e00147202 */ /* 0x000fce0000000f00 */
.L_x_52:
[----:B------:R-:W-:Y:S05]  /*21c0*/  BSYNC.RECONVERGENT B2 ;  /* 0x0000000000027941 */ /* 0x000fea0003800200 */
.L_x_50:
[----:B------:R-:W-:Y:S02]  /*21d0*/  HFMA2 R5, -RZ, RZ, 0, 0 ;  /* 0x00000000ff057431 */ /* 0x000fe400000001ff */
[----:B------:R-:W-:-:S04]  /*21e0*/  IMAD.MOV.U32 R4, RZ, RZ, R2 ;  /* 0x000000ffff047224 */ /* 0x000fc800078e0002 */
[----:B------:R-:W-:Y:S05]  /*21f0*/  RET.REL.NODEC R4 `(_Z22k_all_against_one_rmsdjjjPKfPfS0_) ;  /* 0xffffffdc04807950 */ /* 0x000fea0003c3ffff */
        .weak           $__internal_4_$__cuda_sm20_sqrt_rn_f32_slowpath
        .type           $__internal_4_$__cuda_sm20_sqrt_rn_f32_slowpath,@function
        .size           $__internal_4_$__cuda_sm20_sqrt_rn_f32_slowpath,(.L_x_98 - $__internal_4_$__cuda_sm20_sqrt_rn_f32_slowpath)
$__internal_4_$__cuda_sm20_sqrt_rn_f32_slowpath:
[----:B------:R-:W-:-:S13]  /*2200*/  LOP3.LUT P0, RZ, R4, 0x7fffffff, RZ, 0xc0, !PT ;  /* 0x7fffffff04ff7812 */ /* 0x000fda000780c0ff */
[----:B------:R-:W-:Y:S01]  /*2210*/  @!P0 MOV R2, R4 ;  /* 0x0000000400028202 */ /* 0x000fe20000000f00 */
[----:B------:R-:W-:Y:S06]  /*2220*/  @!P0 BRA `(.L_x_55) ;  /* 0x0000000000448947 */ /* 0x000fec0003800000 */
[----:B------:R-:W-:Y:S02]  /*2230*/  FSETP.GEU.FTZ.AND P0, PT, R4, RZ, PT ;  /* 0x000000ff0400720b */ /* 0x000fe40003f1e000 */
[----:B------:R-:W-:-:S11]  /*2240*/  MOV R0, R4 ;  /* 0x0000000400007202 */ /* 0x000fd60000000f00 */
[----:B------:R-:W-:Y:S01]  /*2250*/  @!P0 IMAD.MOV.U32 R2, RZ, RZ, 0x7fffffff ;  /* 0x7fffffffff028424 */ /* 0x000fe200078e00ff */
        /* <DEDUP_REMOVED lines=8> */
[----:B------:R-:W-:-:S03]  /*22e0*/  @P0 FMUL.FTZ R5, R5, 0.5 ;  /* 0x3f00000005050820 */ /* 0x000fc60000410000 */
[----:B------:R-:W-:-:S04]  /*22f0*/  @P0 FADD.FTZ R2, -R7, -RZ ;  /* 0x800000ff07020221 */ /* 0x000fc80000010100 */
[----:B------:R-:W-:Y:S01]  /*2300*/  @P0 FFMA R6, R7, R2, R4 ;  /* 0x0000000207060223 */ /* 0x000fe20000000004 */
[----:B------:R-:W-:-:S03]  /*2310*/  @!P0 MOV R2, R0 ;  /* 0x0000000000028202 */ /* 0x000fc60000000f00 */
[----:B------:R-:W-:-:S04]  /*2320*/  @P0 FFMA R5, R6, R5, R7 ;  /* 0x0000000506050223 */ /* 0x000fc80000000007 */
[----:B------:R-:W-:-:S07]  /*2330*/  @P0 FMUL.FTZ R2, R5, 2.3283064365386962891e-10 ;  /* 0x2f80000005020820 */ /* 0x000fce0000410000 */
.L_x_55:
[----:B------:R-:W-:Y:S01]  /*2340*/  HFMA2 R5, -RZ, RZ, 0, 0 ;  /* 0x00000000ff057431 */ /* 0x000fe200000001ff */
[----:B------:R-:W-:-:S04]  /*2350*/  MOV R4, R8 ;  /* 0x0000000800047202 */ /* 0x000fc80000000f00 */
[----:B------:R-:W-:Y:S05]  /*2360*/  RET.REL.NODEC R4 `(_Z22k_all_against_one_rmsdjjjPKfPfS0_) ;  /* 0xffffffdc04247950 */ /* 0x000fea0003c3ffff */
.L_x_56:
        /* <DEDUP_REMOVED lines=9> */
.L_x_98:


//--------------------- .text._Z14k_precompute_GjjPfS_Pi --------------------------
	.section	.text._Z14k_precompute_GjjPfS_Pi,"ax",@progbits
	.align	128
        .global         _Z14k_precompute_GjjPfS_Pi
        .type           _Z14k_precompute_GjjPfS_Pi,@function
        .size           _Z14k_precompute_GjjPfS_Pi,(.L_x_102 - _Z14k_precompute_GjjPfS_Pi)
        .other          _Z14k_precompute_GjjPfS_Pi,@"STO_CUDA_ENTRY STV_DEFAULT"
_Z14k_precompute_GjjPfS_Pi:
.text._Z14k_precompute_GjjPfS_Pi:
        /* <DEDUP_REMOVED lines=10> */
[----:B------:R-:W0:Y:S01]  /*00a0*/  LDCU.64 UR6, c[0x0][0x398] ;  /* 0x00007300ff0677ac */ /* 0x000e220008000a00 */
[----:B------:R-:W1:Y:S01]  /*00b0*/  LDC R4, c[0x0][0x384] ;  /* 0x0000e100ff047b82 */ /* 0x000e620000000800 */
[----:B------:R-:W-:Y:S01]  /*00c0*/  HFMA2 R15, -RZ, RZ, 0, 0 ;  /* 0x00000000ff0f7431 */ /* 0x000fe200000001ff */
[----:B------:R-:W2:Y:S01]  /*00d0*/  LDCU.64 UR10, c[0x0][0x358] ;  /* 0x00006b00ff0a77ac */ /* 0x000ea20008000a00 */
[----:B0-----:R-:W-:-:S04]  /*00e0*/  ISETP.NE.U32.AND P0, PT, RZ, UR6, PT ;  /* 0x00000006ff007c0c */ /* 0x001fc8000bf05070 */
[----:B------:R-:W-:-:S04]  /*00f0*/  ISETP.NE.AND.EX P0, PT, RZ, UR7, PT, P0 ;  /* 0x00000007ff007c0c */ /* 0x000fc8000bf05300 */
[----:B-1----:R-:W-:-:S13]  /*0100*/  ISETP.EQ.OR P0, PT, R4, RZ, !P0 ;  /* 0x000000ff0400720c */ /* 0x002fda0004702670 */
[----:B--2---:R-:W-:Y:S05]  /*0110*/  @P0 BRA `(.L_x_57) ;  /* 0x0000000800d00947 */ /* 0x004fea0003800000 */
[----:B------:R-:W0:Y:S01]  /*0120*/  LDCU UR8, c[0x0][0x384] ;  /* 0x00007080ff0877ac */ /* 0x000e220008000800 */
[----:B------:R-:W-:Y:S02]  /*0130*/  ISETP.GE.U32.AND P0, PT, R4, 0x4, PT ;  /* 0x000000040400780c */ /* 0x000fe40003f06070 */
[----:B------:R-:W-:Y:S02]  /*0140*/  CS2R R14, SRZ ;  /* 0x00000000000e7805 */ /* 0x000fe4000001ff00 */
[----:B------:R-:W-:Y:S02]  /*0150*/  MOV R3, RZ ;  /* 0x000000ff00037202 */ /* 0x000fe40000000f00 */
[----:B------:R-:W-:Y:S01]  /*0160*/  LEA R2, R19, R19, 0x1 ;  /* 0x0000001313027211 */ /* 0x000fe200078e08ff */
[----:B0-----:R-:W-:-:S06]  /*0170*/  ULOP3.LUT UP0, UR9, UR8, 0x3, URZ, 0xc0, !UPT ;  /* 0x0000000308097892 */ /* 0x001fcc000f80c0ff */
[----:B------:R-:W-:Y:S06]  /*0180*/  @!P0 BRA `(.L_x_58) ;  /* 0x0000000400988947 */ /* 0x000fec0003800000 */
[----:B------:R-:W-:Y:S01]  /*0190*/  LOP3.LUT R3, R4, 0xfffffffc, RZ, 0xc0, !PT ;  /* 0xfffffffc04037812 */ /* 0x000fe200078ec0ff */
[----:B------:R-:W-:Y:S01]  /*01a0*/  UIADD3 UR5, UP1, UPT, UR6, 0x8, URZ ;  /* 0x0000000806057890 */ /* 0x000fe2000ff3e0ff */
[----:B------:R-:W0:Y:S01]  /*01b0*/  LDC R4, c[0x0][0x380] ;  /* 0x0000e000ff047b82 */ /* 0x000e220000000800 */
[C---:B------:R-:W-:Y:S01]  /*01c0*/  IADD3 R25, PT, PT, R19.reuse, UR4, R6 ;  /* 0x0000000413197c10 */ /* 0x040fe2000fffe006 */
[C-C-:B------:R-:W-:Y:S01]  /*01d0*/  IMAD R11, R19.reuse, 0xa, R0.reuse ;  /* 0x0000000a130b7824 */ /* 0x140fe200078e0200 */
[----:B------:R-:W-:Y:S01]  /*01e0*/  UIADD3.X UR6, UPT, UPT, URZ, UR7, URZ, UP1, !UPT ;  /* 0x00000007ff067290 */ /* 0x000fe20008ffe4ff */
[C-C-:B------:R-:W-:Y:S01]  /*01f0*/  IMAD R6, R19.reuse, 0xb, R0.reuse ;  /* 0x0000000b13067824 */ /* 0x140fe200078e0200 */
[CC--:B------:R-:W-:Y:S01]  /*0200*/  LEA R9, R19.reuse, R0.reuse, 0x3 ;  /* 0x0000000013097211 */ /* 0x0c0fe200078e18ff */
[C-C-:B------:R-:W-:Y:S01]  /*0210*/  IMAD R7, R19.reuse, 0x9, R0.reuse ;  /* 0x0000000913077824 */ /* 0x140fe200078e0200 */
[CC--:B------:R-:W-:Y:S01]  /*0220*/  LEA R24, R19.reuse, R0.reuse, 0x2 ;  /* 0x0000000013187211 */ /* 0x0c0fe200078e10ff */
[C-C-:B------:R-:W-:Y:S01]  /*0230*/  IMAD R23, R19.reuse, 0x7, R0.reuse ;  /* 0x0000000713177824 */ /* 0x140fe200078e0200 */
[C---:B------:R-:W-:Y:S01]  /*0240*/  LEA R5, R19.reuse, R0, 0x1 ;  /* 0x0000000013057211 */ /* 0x040fe200078e08ff */
[C-C-:B------:R-:W-:Y:S01]  /*0250*/  IMAD R10, R19.reuse, 0x6, R0.reuse ;  /* 0x00000006130a7824 */ /* 0x140fe200078e0200 */
[----:B------:R-:W-:Y:S01]  /*0260*/  IADD3 R21, PT, PT, R0, R2, RZ ;  /* 0x0000000200157210 */ /* 0x000fe20007ffe0ff */
[----:B------:R-:W-:Y:S01]  /*0270*/  IMAD R20, R19, 0x5, R0 ;  /* 0x0000000513147824 */ /* 0x000fe200078e0200 */
[----:B------:R-:W-:-:S02]  /*0280*/  MOV R22, R0 ;  /* 0x0000000000167202 */ /* 0x000fc40000000f00 */
[----:B------:R-:W-:Y:S02]  /*0290*/  CS2R R14, SRZ ;  /* 0x00000000000e7805 */ /* 0x000fe4000001ff00 */
[----:B------:R-:W-:Y:S02]  /*02a0*/  IADD3 R8, PT, PT, -R3, RZ, RZ ;  /* 0x000000ff03087210 */ /* 0x000fe40007ffe1ff */
[----:B------:R-:W-:Y:S02]  /*02b0*/  MOV R12, UR5 ;  /* 0x00000005000c7c02 */ /* 0x000fe40008000f00 */
[----:B------:R-:W-:-:S07]  /*02c0*/  MOV R13, UR6 ;  /* 0x00000006000d7c02 */ /* 0x000fce0008000f00 */
.L_x_59:
[----:B------:R-:W2:Y:S02]  /*02d0*/  LDG.E R16, desc[UR10][R12.64+-0x8] ;  /* 0xfffff80a0c107981 */ /* 0x000ea4000c1e1900 */
[----:B--2---:R-:W-:-:S13]  /*02e0*/  ISETP.NE.AND P0, PT, R16, 0x1, PT ;  /* 0x000000011000780c */ /* 0x004fda0003f05270 */
[----:B------:R-:W1:Y:S02]  /*02f0*/  @!P0 LDC.64 R16, c[0x0][0x388] ;  /* 0x0000e200ff108b82 */ /* 0x000e640000000a00 */
[----:B-1----:R-:W-:-:S04]  /*0300*/  @!P0 IMAD.WIDE.U32 R26, R25, 0x4, R16 ;  /* 0x00000004191a8825 */ /* 0x002fc800078e0010 */
[--C-:B------:R-:W-:Y:S02]  /*0310*/  @!P0 IMAD.WIDE.U32 R18, R22, 0x4, R16.reuse ;  /* 0x0000000416128825 */ /* 0x100fe400078e0010 */
[----:B------:R-:W2:Y:S04]  /*0320*/  @!P0 LDG.E R27, desc[UR10][R26.64] ;  /* 0x0000000a1a1b8981 */ /* 0x000ea8000c1e1900 */
[----:B------:R-:W3:Y:S01]  /*0330*/  @!P0 LDG.E R19, desc[UR10][R18.64] ;  /* 0x0000000a12138981 */ /* 0x000ee2000c1e1900 */
[----:B------:R-:W-:-:S03]  /*0340*/  @!P0 IMAD.WIDE.U32 R28, R5, 0x4, R16 ;  /* 0x00000004051c8825 */ /* 0x000fc600078e0010 */
[----:B------:R-:W4:Y:S04]  /*0350*/  LDG.E R26, desc[UR10][R12.64+-0x4] ;  /* 0xfffffc0a0c1a7981 */ /* 0x000f28000c1e1900 */
[----:B------:R-:W5:Y:S01]  /*0360*/  @!P0 LDG.E R28, desc[UR10][R28.64] ;  /* 0x0000000a1c1c8981 */ /* 0x000f62000c1e1900 */
[----:B--2---:R-:W1:Y:S08]  /*0370*/  @!P0 F2F.F64.F32 R16, R27 ;  /* 0x0000001b00108310 */ /* 0x004e700000201800 */
[----:B---3--:R-:W2:Y:S01]  /*0380*/  @!P0 F2F.F64.F32 R18, R19 ;  /* 0x0000001300128310 */ /* 0x008ea20000201800 */
[----:B----4-:R-:W-:Y:S01]  /*0390*/  ISETP.NE.AND P1, PT, R26, 0x1, PT ;  /* 0x000000011a00780c */ /* 0x010fe20003f25270 */
[----:B-1----:R-:W-:-:S06]  /*03a0*/  @!P0 DMUL R16, R16, R16 ;  /* 0x0000001010108228 */ /* 0x002fcc0000000000 */
[----:B-----5:R-:W1:Y:S02]  /*03b0*/  @!P0 F2F.F64.F32 R28, R28 ;  /* 0x0000001c001c8310 */ /* 0x020e640000201800 */
[----:B--2---:R-:W-:-:S08]  /*03c0*/  @!P0 DFMA R16, R18, R18, R16 ;  /* 0x000000121210822b */ /* 0x004fd00000000010 */
[----:B-1----:R-:W-:Y:S02]  /*03d0*/  @!P0 DFMA R28, R28, R28, R16 ;  /* 0x0000001c1c1c822b */ /* 0x002fe40000000010 */
[----:B------:R-:W1:Y:S02]  /*03e0*/  @!P1 LDC.64 R16, c[0x0][0x388] ;  /* 0x0000e200ff109b82 */ /* 0x000e640000000a00 */
[----:B-1----:R-:W-:-:S05]  /*03f0*/  @!P1 IMAD.WIDE.U32 R26, R21, 0x4, R16 ;  /* 0x00000004151a9825 */ /* 0x002fca00078e0010 */
[----:B------:R1:W2:Y:S02]  /*0400*/  @!P1 LDG.E R18, desc[UR10][R26.64] ;  /* 0x0000000a1a129981 */ /* 0x0002a4000c1e1900 */
[----:B-1----:R-:W-:-:S06]  /*0410*/  @!P1 IMAD.WIDE.U32 R26, R24, 0x4, R16 ;  /* 0x00000004181a9825 */ /* 0x002fcc00078e0010 */
[----:B------:R-:W3:Y:S01]  /*0420*/  @!P1 LDG.E R27, desc[UR10][R26.64] ;  /* 0x0000000a1a1b9981 */ /* 0x000ee2000c1e1900 */
[----:B------:R-:W-:Y:S01]  /*0430*/  @!P0 DADD R14, R14, R28 ;  /* 0x000000000e0e8229 */ /* 0x000fe2000000001c */
[----:B------:R-:W-:-:S06]  /*0440*/  @!P1 IMAD.WIDE.U32 R28, R20, 0x4, R16 ;  /* 0x00000004141c9825 */ /* 0x000fcc00078e0010 */
[----:B------:R-:W4:Y:S04]  /*0450*/  @!P1 LDG.E R29, desc[UR10][R28.64] ;  /* 0x0000000a1c1d9981 */ /* 0x000f28000c1e1900 */
[----:B------:R-:W5:Y:S01]  /*0460*/  LDG.E R26, desc[UR10][R12.64] ;  /* 0x0000000a0c1a7981 */ /* 0x000f62000c1e1900 */
[----:B--2---:R-:W-:Y:S08]  /*0470*/  @!P1 F2F.F64.F32 R18, R18 ;  /* 0x0000001200129310 */ /* 0x004ff00000201800 */
[----:B---3--:R-:W1:Y:S02]  /*0480*/  @!P1 F2F.F64.F32 R16, R27 ;  /* 0x0000001b00109310 */ /* 0x008e640000201800 */
[----:B-1----:R-:W-:Y:S01]  /*0490*/  @!P1 DMUL R16, R16, R16 ;  /* 0x0000001010109228 */ /* 0x002fe20000000000 */
[----:B-----5:R-:W-:-:S07]  /*04a0*/  ISETP.NE.AND P0, PT, R26, 0x1, PT ;  /* 0x000000011a00780c */ /* 0x020fce0003f05270 */
[----:B------:R-:W-:Y:S01]  /*04b0*/  @!P1 DFMA R16, R18, R18, R16 ;  /* 0x000000121210922b */ /* 0x000fe20000000010 */
[----:B----4-:R-:W1:Y:S07]  /*04c0*/  @!P1 F2F.F64.F32 R18, R29 ;  /* 0x0000001d00129310 */ /* 0x010e6e0000201800 */
[----:B-1----:R-:W-:Y:S02]  /*04d0*/  @!P1 DFMA R18, R18, R18, R16 ;  /* 0x000000121212922b */ /* 0x002fe40000000010 */
[----:B------:R-:W1:Y:S06]  /*04e0*/  @!P0 LDC.64 R16, c[0x0][0x388] ;  /* 0x0000e200ff108b82 */ /* 0x000e6c0000000a00 */
[----:B------:R-:W-:Y:S01]  /*04f0*/  @!P1 DADD R14, R14, R18 ;  /* 0x000000000e0e9229 */ /* 0x000fe20000000012 */
[----:B-1----:R-:W-:-:S05]  /*0500*/  @!P0 IMAD.WIDE.U32 R26, R23, 0x4, R16 ;  /* 0x00000004171a8825 */ /* 0x002fca00078e0010 */
[----:B------:R1:W2:Y:S01]  /*0510*/  @!P0 LDG.E R18, desc[UR10][R26.64] ;  /* 0x0000000a1a128981 */ /* 0x0002a2000c1e1900 */
[----:B------:R-:W-:-:S06]  /*0520*/  @!P0 IMAD.WIDE.U32 R28, R10, 0x4, R16 ;  /* 0x000000040a1c8825 */ /* 0x000fcc00078e0010 */
[----:B------:R-:W3:Y:S01]  /*0530*/  @!P0 LDG.E R28, desc[UR10][R28.64] ;  /* 0x0000000a1c1c8981 */ /* 0x000ee2000c1e1900 */
[----:B-1----:R-:W-:-:S06]  /*0540*/  @!P0 IMAD.WIDE.U32 R26, R9, 0x4, R16 ;  /* 0x00000004091a8825 */ /* 0x002fcc00078e0010 */
[----:B------:R-:W4:Y:S04]  /*0550*/  @!P0 LDG.E R27, desc[UR10][R26.64] ;  /* 0x0000000a1a1b8981 */ /* 0x000f28000c1e1900 */
[----:B------:R-:W5:Y:S01]  /*0560*/  LDG.E R26, desc[UR10][R12.64+0x4] ;  /* 0x0000040a0c1a7981 */ /* 0x000f62000c1e1900 */
[----:B--2---:R-:W1:Y:S08]  /*0570*/  @!P0 F2F.F64.F32 R18, R18 ;  /* 0x0000001200128310 */ /* 0x004e700000201800 */
[----:B---3--:R-:W2:Y:S01]  /*0580*/  @!P0 F2F.F64.F32 R16, R28 ;  /* 0x0000001c00108310 */ /* 0x008ea20000201800 */
[----:B-1----:R-:W-:-:S08]  /*0590*/  @!P0 DMUL R18, R18, R18 ;  /* 0x0000001212128228 */ /* 0x002fd00000000000 */
[----:B--2---:R-:W-:Y:S01]  /*05a0*/  @!P0 DFMA R18, R16, R16, R18 ;  /* 0x000000101012822b */ /* 0x004fe20000000012 */
[----:B----4-:R-:W1:Y:S01]  /*05b0*/  @!P0 F2F.F64.F32 R16, R27 ;  /* 0x0000001b00108310 */ /* 0x010e620000201800 */
[----:B-----5:R-:W-:-:S06]  /*05c0*/  ISETP.NE.AND P1, PT, R26, 0x1, PT ;  /* 0x000000011a00780c */ /* 0x020fcc0003f25270 */
[----:B-1----:R-:W-:-:S07]  /*05d0*/  @!P0 DFMA R18, R16, R16, R18 ;  /* 0x000000101012822b */ /* 0x002fce0000000012 */
[----:B------:R-:W1:Y:S01]  /*05e0*/  @!P1 LDC.64 R16, c[0x0][0x388] ;  /* 0x0000e200ff109b82 */ /* 0x000e620000000a00 */
[----:B------:R-:W-:Y:S01]  /*05f0*/  @!P0 DADD R14, R14, R18 ;  /* 0x000000000e0e8229 */ /* 0x000fe20000000012 */
[----:B-1----:R-:W-:-:S04]  /*0600*/  @!P1 IMAD.WIDE.U32 R18, R11, 0x4, R16 ;  /* 0x000000040b129825 */ /* 0x002fc800078e0010 */
[--C-:B------:R-:W-:Y:S02]  /*0610*/  @!P1 IMAD.WIDE.U32 R28, R7, 0x4, R16.reuse ;  /* 0x00000004071c9825 */ /* 0x100fe400078e0010 */
[----:B------:R-:W2:Y:S02]  /*0620*/  @!P1 LDG.E R18, desc[UR10][R18.64] ;  /* 0x0000000a12129981 */ /* 0x000ea4000c1e1900 */
[----:B------:R-:W-:Y:S02]  /*0630*/  @!P1 IMAD.WIDE.U32 R26, R6, 0x4, R16 ;  /* 0x00000004061a9825 */ /* 0x000fe400078e0010 */
[----:B------:R-:W3:Y:S04]  /*0640*/  @!P1 LDG.E R29, desc[UR10][R28.64] ;  /* 0x0000000a1c1d9981 */ /* 0x000ee8000c1e1900 */
[----:B------:R-:W4:Y:S01]  /*0650*/  @!P1 LDG.E R26, desc[UR10][R26.64] ;  /* 0x0000000a1a1a9981 */ /* 0x000f22000c1e1900 */
[----:B------:R-:W-:-:S02]  /*0660*/  IADD3 R12, P0, PT, R12, 0x10, RZ ;  /* 0x000000100c0c7810 */ /* 0x000fc40007f1e0ff */
[----:B------:R-:W-:Y:S02]  /*0670*/  IADD3 R8, PT, PT, R8, 0x4, RZ ;  /* 0x0000000408087810 */ /* 0x000fe40007ffe0ff */
[----:B------:R-:W-:Y:S02]  /*0680*/  IADD3.X R13, PT, PT, RZ, R13, RZ, P0, !PT ;  /* 0x0000000dff0d7210 */ /* 0x000fe400007fe4ff */
[----:B------:R-:W-:Y:S01]  /*0690*/  ISETP.NE.AND P0, PT, R8, RZ, PT ;  /* 0x000000ff0800720c */ /* 0x000fe20003f05270 */
[----:B--2---:R-:W1:Y:S08]  /*06a0*/  @!P1 F2F.F64.F32 R16, R18 ;  /* 0x0000001200109310 */ /* 0x004e700000201800 */
[----:B---3--:R-:W2:Y:S01]  /*06b0*/  @!P1 F2F.F64.F32 R18, R29 ;  /* 0x0000001d00129310 */ /* 0x008ea20000201800 */
[----:B-1----:R-:W-:-:S07]  /*06c0*/  @!P1 DMUL R16, R16, R16 ;  /* 0x0000001010109228 */ /* 0x002fce0000000000 */
[----:B----4-:R-:W1:Y:S01]  /*06d0*/  @!P1 F2F.F64.F32 R26, R26 ;  /* 0x0000001a001a9310 */ /* 0x010e620000201800 */
[----:B--2---:R-:W-:Y:S01]  /*06e0*/  @!P1 DFMA R16, R18, R18, R16 ;  /* 0x000000121210922b */ /* 0x004fe20000000010 */
[----:B0-----:R-:W-:-:S07]  /*06f0*/  MOV R19, R4 ;  /* 0x0000000400137202 */ /* 0x001fce0000000f00 */
[----:B-1----:R-:W-:Y:S01]  /*0700*/  @!P1 DFMA R16, R26, R26, R16 ;  /* 0x0000001a1a10922b */ /* 0x002fe20000000010 */
[C---:B------:R-:W-:Y:S02]  /*0710*/  IMAD R25, R19.reuse, 0xc, R25 ;  /* 0x0000000c13197824 */ /* 0x040fe400078e0219 */
[C---:B------:R-:W-:Y:S02]  /*0720*/  IMAD R5, R19.reuse, 0xc, R5 ;  /* 0x0000000c13057824 */ /* 0x040fe400078e0205 */
[----:B------:R-:W-:-:S03]  /*0730*/  IMAD R22, R19, 0xc, R22 ;  /* 0x0000000c13167824 */ /* 0x000fc600078e0216 */
[----:B------:R-:W-:Y:S01]  /*0740*/  @!P1 DADD R14, R14, R16 ;  /* 0x000000000e0e9229 */ /* 0x000fe20000000010 */
        /* <DEDUP_REMOVED lines=8> */
[----:B------:R-:W-:Y:S01]  /*07d0*/  IMAD R7, R19, 0xc, R7 ;  /* 0x0000000c13077824 */ /* 0x000fe200078e0207 */
[----:B------:R-:W-:Y:S06]  /*07e0*/  @P0 BRA `(.L_x_59) ;  /* 0xfffffff800b80947 */ /* 0x000fec000383ffff */
.L_x_58:
[----:B------:R-:W-:Y:S05]  /*07f0*/  BRA.U !UP0, `(.L_x_60) ;  /* 0x0000000508147547 */ /* 0x000fea000b800000 */
[----:B------:R-:W-:Y:S02]  /*0800*/  UISETP.NE.AND UP0, UPT, UR9, 0x1, UPT ;  /* 0x000000010900788c */ /* 0x000fe4000bf05270 */
[----:B------:R-:W-:-:S04]  /*0810*/  ULOP3.LUT UR5, UR8, 0x1, URZ, 0xc0, !UPT ;  /* 0x0000000108057892 */ /* 0x000fc8000f8ec0ff */
[----:B------:R-:W-:-:S03]  /*0820*/  UISETP.NE.U32.AND UP1, UPT, UR5, 0x1, UPT ;  /* 0x000000010500788c */ /* 0x000fc6000bf25070 */
[----:B------:R-:W-:Y:S08]  /*0830*/  BRA.U !UP0, `(.L_x_61) ;  /* 0x0000000108a87547 */ /* 0x000ff0000b800000 */
[----:B------:R-:W0:Y:S02]  /*0840*/  LDC.64 R4, c[0x0][0x398] ;  /* 0x0000e600ff047b82 */ /* 0x000e240000000a00 */
[----:B0-----:R-:W-:-:S05]  /*0850*/  IMAD.WIDE.U32 R8, R3, 0x4, R4 ;  /* 0x0000000403087825 */ /* 0x001fca00078e0004 */
[----:B------:R-:W2:Y:S04]  /*0860*/  LDG.E R5, desc[UR10][R8.64] ;  /* 0x0000000a08057981 */ /* 0x000ea8000c1e1900 */
[----:B------:R-:W3:Y:S01]  /*0870*/  LDG.E R4, desc[UR10][R8.64+0x4] ;  /* 0x0000040a08047981 */ /* 0x000ee2000c1e1900 */
[----:B--2---:R-:W-:Y:S02]  /*0880*/  ISETP.NE.AND P0, PT, R5, 0x1, PT ;  /* 0x000000010500780c */ /* 0x004fe40003f05270 */
[----:B---3--:R-:W-:-:S11]  /*0890*/  ISETP.NE.AND P1, PT, R4, 0x1, PT ;  /* 0x000000010400780c */ /* 0x008fd60003f25270 */
[----:B------:R-:W0:Y:S01]  /*08a0*/  @!P0 LDC.64 R6, c[0x0][0x388] ;  /* 0x0000e200ff068b82 */ /* 0x000e220000000a00 */
[CC--:B------:R-:W-:Y:S02]  /*08b0*/  @!P0 IMAD R10, R3.reuse, R2.reuse, R0 ;  /* 0x00000002030a8224 */ /* 0x0c0fe400078e0200 */
[----:B------:R-:W-:-:S03]  /*08c0*/  @!P1 IMAD R13, R3, R2, R2 ;  /* 0x00000002030d9224 */ /* 0x000fc600078e0202 */
[----:B------:R-:W-:Y:S02]  /*08d0*/  @!P0 IADD3 R16, PT, PT, R10, R19, RZ ;  /* 0x000000130a108210 */ /* 0x000fe40007ffe0ff */
[----:B------:R-:W1:Y:S01]  /*08e0*/  @!P1 LDC.64 R4, c[0x0][0x388] ;  /* 0x0000e200ff049b82 */ /* 0x000e620000000a00 */
[----:B------:R-:W-:-:S04]  /*08f0*/  @!P1 IADD3 R20, PT, PT, R0, R13, RZ ;  /* 0x0000000d00149210 */ /* 0x000fc80007ffe0ff */
[----:B------:R-:W-:Y:S01]  /*0900*/  @!P1 IADD3 R18, PT, PT, R20, R19, RZ ;  /* 0x0000001314129210 */ /* 0x000fe20007ffe0ff */
[----:B0-----:R-:W-:-:S04]  /*0910*/  @!P0 IMAD.WIDE.U32 R12, R16, 0x4, R6 ;  /* 0x00000004100c8825 */ /* 0x001fc800078e0006 */
[----:B------:R-:W-:Y:S01]  /*0920*/  @!P0 IMAD.WIDE.U32 R10, R10, 0x4, R6 ;  /* 0x000000040a0a8825 */ /* 0x000fe200078e0006 */
[----:B------:R-:W2:Y:S03]  /*0930*/  @!P0 LDG.E R9, desc[UR10][R12.64] ;  /* 0x0000000a0c098981 */ /* 0x000ea6000c1e1900 */
[--C-:B-1----:R-:W-:Y:S01]  /*0940*/  @!P1 IMAD.WIDE.U32 R22, R18, 0x4, R4.reuse ;  /* 0x0000000412169825 */ /* 0x102fe200078e0004 */
[-C--:B------:R-:W-:Y:S01]  /*0950*/  @!P0 IADD3 R17, PT, PT, R16, R19.reuse, RZ ;  /* 0x0000001310118210 */ /* 0x080fe20007ffe0ff */
[----:B------:R2:W3:Y:S02]  /*0960*/  @!P0 LDG.E R8, desc[UR10][R10.64] ;  /* 0x0000000a0a088981 */ /* 0x0004e4000c1e1900 */
[----:B------:R-:W-:Y:S02]  /*0970*/  @!P1 IMAD.WIDE.U32 R20, R20, 0x4, R4 ;  /* 0x0000000414149825 */ /* 0x000fe400078e0004 */
[----:B------:R-:W4:Y:S02]  /*0980*/  @!P1 LDG.E R22, desc[UR10][R22.64] ;  /* 0x0000000a16169981 */ /* 0x000f24000c1e1900 */
[----:B------:R-:W-:Y:S01]  /*0990*/  @!P0 IMAD.WIDE.U32 R16, R17, 0x4, R6 ;  /* 0x0000000411108825 */ /* 0x000fe200078e0006 */
[----:B------:R-:W-:Y:S01]  /*09a0*/  @!P1 IADD3 R27, PT, PT, R18, R19, RZ ;  /* 0x00000013121b9210 */ /* 0x000fe20007ffe0ff */
[----:B------:R-:W5:Y:S04]  /*09b0*/  @!P1 LDG.E R20, desc[UR10][R20.64] ;  /* 0x0000000a14149981 */ /* 0x000f68000c1e1900 */
[----:B------:R-:W5:Y:S01]  /*09c0*/  @!P0 LDG.E R16, desc[UR10][R16.64] ;  /* 0x0000000a10108981 */ /* 0x000f62000c1e1900 */
[----:B------:R-:W-:-:S06]  /*09d0*/  @!P1 IMAD.WIDE.U32 R26, R27, 0x4, R4 ;  /* 0x000000041b1a9825 */ /* 0x000fcc00078e0004 */
[----:B------:R-:W5:Y:S01]  /*09e0*/  @!P1 LDG.E R26, desc[UR10][R26.64] ;  /* 0x0000000a1a1a9981 */ /* 0x000f62000c1e1900 */
[----:B------:R-:W-:Y:S01]  /*09f0*/  IADD3 R3, PT, PT, R3, 0x2, RZ ;  /* 0x0000000203037810 */ /* 0x000fe20007ffe0ff */
[----:B--2---:R-:W0:Y:S08]  /*0a00*/  @!P0 F2F.F64.F32 R10, R9 ;  /* 0x00000009000a8310 */ /* 0x004e300000201800 */
[----:B---3--:R-:W1:Y:S08]  /*0a10*/  @!P0 F2F.F64.F32 R6, R8 ;  /* 0x0000000800068310 */ /* 0x008e700000201800 */
[----:B----4-:R-:W2:Y:S01]  /*0a20*/  @!P1 F2F.F64.F32 R24, R22 ;  /* 0x0000001600189310 */ /* 0x010ea20000201800 */
[----:B0-----:R-:W-:-:S07]  /*0a30*/  @!P0 DMUL R12, R10, R10 ;  /* 0x0000000a0a0c8228 */ /* 0x001fce0000000000 */
[----:B-----5:R-:W0:Y:S01]  /*0a40*/  @!P0 F2F.F64.F32 R4, R16 ;  /* 0x0000001000048310 */ /* 0x020e220000201800 */
[----:B-1----:R-:W-:-:S07]  /*0a50*/  @!P0 DFMA R12, R6, R6, R12 ;  /* 0x00000006060c822b */ /* 0x002fce000000000c */
[----:B------:R-:W1:Y:S01]  /*0a60*/  @!P1 F2F.F64.F32 R10, R20 ;  /* 0x00000014000a9310 */ /* 0x000e620000201800 */
[----:B--2---:R-:W-:-:S07]  /*0a70*/  @!P1 DMUL R24, R24, R24 ;  /* 0x0000001818189228 */ /* 0x004fce0000000000 */
[----:B------:R-:W2:Y:S01]  /*0a80*/  @!P1 F2F.F64.F32 R6, R26 ;  /* 0x0000001a00069310 */ /* 0x000ea20000201800 */
[----:B0-----:R-:W-:Y:S02]  /*0a90*/  @!P0 DFMA R12, R4, R4, R12 ;  /* 0x00000004040c822b */ /* 0x001fe4000000000c */
[----:B-1----:R-:W-:-:S06]  /*0aa0*/  @!P1 DFMA R24, R10, R10, R24 ;  /* 0x0000000a0a18922b */ /* 0x002fcc0000000018 */
[----:B------:R-:W-:Y:S02]  /*0ab0*/  @!P0 DADD R14, R14, R12 ;  /* 0x000000000e0e8229 */ /* 0x000fe4000000000c */
[----:B--2---:R-:W-:-:S08]  /*0ac0*/  @!P1 DFMA R24, R6, R6, R24 ;  /* 0x000000060618922b */ /* 0x004fd00000000018 */
[----:B------:R-:W-:-:S11]  /*0ad0*/  @!P1 DADD R14, R14, R24 ;  /* 0x000000000e0e9229 */ /* 0x000fd60000000018 */
.L_x_61:
[----:B------:R-:W-:Y:S05]  /*0ae0*/  BRA.U UP1, `(.L_x_60) ;  /* 0x0000000101587547 */ /* 0x000fea000b800000 */
[----:B------:R-:W0:Y:S02]  /*0af0*/  LDC.64 R4, c[0x0][0x398] ;  /* 0x0000e600ff047b82 */ /* 0x000e240000000a00 */
[----:B0-----:R-:W-:-:S06]  /*0b00*/  IMAD.WIDE.U32 R4, R3, 0x4, R4 ;  /* 0x0000000403047825 */ /* 0x001fcc00078e0004 */
[----:B------:R-:W2:Y:S02]  /*0b10*/  LDG.E R4, desc[UR10][R4.64] ;  /* 0x0000000a04047981 */ /* 0x000ea4000c1e1900 */
[----:B--2---:R-:W-:-:S13]  /*0b20*/  ISETP.NE.AND P0, PT, R4, 0x1, PT ;  /* 0x000000010400780c */ /* 0x004fda0003f05270 */
[----:B------:R-:W-:Y:S05]  /*0b30*/  @P0 BRA `(.L_x_60) ;  /* 0x0000000000440947 */ /* 0x000fea0003800000 */
[----:B------:R-:W0:Y:S01]  /*0b40*/  LDC.64 R10, c[0x0][0x388] ;  /* 0x0000e200ff0a7b82 */ /* 0x000e220000000a00 */
[----:B------:R-:W-:-:S05]  /*0b50*/  IMAD R2, R3, R2, R0 ;  /* 0x0000000203027224 */ /* 0x000fca00078e0200 */
[----:B------:R-:W-:-:S04]  /*0b60*/  IADD3 R4, PT, PT, R2, R19, RZ ;  /* 0x0000001302047210 */ /* 0x000fc80007ffe0ff */
[C---:B------:R-:W-:Y:S01]  /*0b70*/  IADD3 R19, PT, PT, R4.reuse, R19, RZ ;  /* 0x0000001304137210 */ /* 0x040fe20007ffe0ff */
[----:B0-----:R-:W-:-:S04]  /*0b80*/  IMAD.WIDE.U32 R6, R4, 0x4, R10 ;  /* 0x0000000404067825 */ /* 0x001fc800078e000a */
[--C-:B------:R-:W-:Y:S02]  /*0b90*/  IMAD.WIDE.U32 R2, R2, 0x4, R10.reuse ;  /* 0x0000000402027825 */ /* 0x100fe400078e000a */
[----:B------:R-:W2:Y:S02]  /*0ba0*/  LDG.E R6, desc[UR10][R6.64] ;  /* 0x0000000a06067981 */ /* 0x000ea4000c1e1900 */
[----:B------:R-:W-:Y:S02]  /*0bb0*/  IMAD.WIDE.U32 R10, R19, 0x4, R10 ;  /* 0x00000004130a7825 */ /* 0x000fe400078e000a */
[----:B------:R-:W3:Y:S04]  /*0bc0*/  LDG.E R2, desc[UR10][R2.64] ;  /* 0x0000000a02027981 */ /* 0x000ee8000c1e1900 */
[----:B------:R-:W4:Y:S01]  /*0bd0*/  LDG.E R10, desc[UR10][R10.64] ;  /* 0x0000000a0a0a7981 */ /* 0x000f22000c1e1900 */
[----:B--2---:R-:W0:Y:S08]  /*0be0*/  F2F.F64.F32 R8, R6 ;  /* 0x0000000600087310 */ /* 0x004e300000201800 */
[----:B---3--:R-:W1:Y:S01]  /*0bf0*/  F2F.F64.F32 R4, R2 ;  /* 0x0000000200047310 */ /* 0x008e620000201800 */
[----:B0-----:R-:W-:-:S07]  /*0c00*/  DMUL R12, R8, R8 ;  /* 0x00000008080c7228 */ /* 0x001fce0000000000 */
[----:B----4-:R-:W0:Y:S01]  /*0c10*/  F2F.F64.F32 R8, R10 ;  /* 0x0000000a00087310 */ /* 0x010e220000201800 */
[----:B-1----:R-:W-:-:S08]  /*0c20*/  DFMA R12, R4, R4, R12 ;  /* 0x00000004040c722b */ /* 0x002fd0000000000c */
[----:B0-----:R-:W-:-:S08]  /*0c30*/  DFMA R12, R8, R8, R12 ;  /* 0x00000008080c722b */ /* 0x001fd0000000000c */
[----:B------:R-:W-:-:S11]  /*0c40*/  DADD R14, R14, R12 ;  /* 0x000000000e0e7229 */ /* 0x000fd6000000000c */
.L_x_60:
[----:B------:R0:W1:Y:S02]  /*0c50*/  F2F.F32.F64 R15, R14 ;  /* 0x0000000e000f7310 */ /* 0x0000640000301000 */
.L_x_57:
[----:B------:R-:W2:Y:S02]  /*0c60*/  LDC.64 R2, c[0x0][0x390] ;  /* 0x0000e400ff027b82 */ /* 0x000ea40000000a00 */
[----:B--2---:R-:W-:-:S05]  /*0c70*/  IMAD.WIDE.U32 R2, R0, 0x4, R2 ;  /* 0x0000000400027825 */ /* 0x004fca00078e0002 */
[----:B-1----:R-:W-:Y:S01]  /*0c80*/  STG.E desc[UR10][R2.64], R15 ;  /* 0x0000000f02007986 */ /* 0x002fe2000c10190a */
[----:B------:R-:W-:Y:S05]  /*0c90*/  EXIT ;  /* 0x000000000000794d */ /* 0x000fea0003800000 */
.L_x_62:
        /* <DEDUP_REMOVED lines=14> */
.L_x_102:


//--------------------- .text._Z19k_center_conformersjjPfPi --------------------------
	.section	.text._Z19k_center_conformersjjPfPi,"ax",@progbits
	.align	128
        .global         _Z19k_center_conformersjjPfPi
        .type           _Z19k_center_conformersjjPfPi,@function
        .size           _Z19k_center_conformersjjPfPi,(.L_x_101 - _Z19k_center_conformersjjPfPi)
        .other          _Z19k_center_conformersjjPfPi,@"STO_CUDA_ENTRY STV_DEFAULT"
_Z19k_center_conformersjjPfPi:
.text._Z19k_center_conformersjjPfPi:
        /* <DEDUP_REMOVED lines=11> */
[----:B------:R-:W-:Y:S01]  /*00b0*/  HFMA2 R0, -RZ, RZ, 0, 0 ;  /* 0x00000000ff007431 */ /* 0x000fe200000001ff */
[----:B------:R-:W-:Y:S01]  /*00c0*/  MOV R4, RZ ;  /* 0x000000ff00047202 */ /* 0x000fe20000000f00 */
[----:B------:R-:W-:Y:S01]  /*00d0*/  HFMA2 R2, -RZ, RZ, 0, 0 ;  /* 0x00000000ff027431 */ /* 0x000fe200000001ff */
[----:B------:R-:W1:Y:S01]  /*00e0*/  LDCU UR5, c[0x0][0x384] ;  /* 0x00007080ff0577ac */ /* 0x000e620008000800 */
[----:B------:R-:W2:Y:S01]  /*00f0*/  LDCU.64 UR10, c[0x0][0x358] ;  /* 0x00006b00ff0a77ac */ /* 0x000ea20008000a00 */
[----:B0-----:R-:W-:Y:S02]  /*0100*/  UISETP.NE.U32.AND UP1, UPT, UR6, URZ, UPT ;  /* 0x000000ff0600728c */ /* 0x001fe4000bf25070 */
[----:B-1----:R-:W-:Y:S02]  /*0110*/  UISETP.NE.AND UP0, UPT, UR5, URZ, UPT ;  /* 0x000000ff0500728c */ /* 0x002fe4000bf05270 */
[----:B------:R-:W-:-:S04]  /*0120*/  UISETP.NE.AND.EX UP1, UPT, UR7, URZ, UPT, UP1 ;  /* 0x000000ff0700728c */ /* 0x000fc8000bf25310 */
[----:B------:R-:W-:-:S09]  /*0130*/  UPLOP3.LUT UP0, UPT, UP0, UP1, UPT, 0x2f, 0xf2 ;  /* 0x0000000000f2789c */ /* 0x000fd20000702577 */
[----:B--2---:R-:W-:Y:S05]  /*0140*/  BRA.U UP0, `(.L_x_63) ;  /* 0x0000001100a47547 */ /* 0x004fea000b800000 */
[----:B------:R-:W-:Y:S01]  /*0150*/  UISETP.GE.U32.AND UP0, UPT, UR5, 0x8, UPT ;  /* 0x000000080500788c */ /* 0x000fe2000bf06070 */
[----:B------:R-:W-:Y:S02]  /*0160*/  MOV R2, RZ ;  /* 0x000000ff00027202 */ /* 0x000fe40000000f00 */
[----:B------:R-:W-:Y:S02]  /*0170*/  CS2R R4, SRZ ;  /* 0x0000000000047805 */ /* 0x000fe4000001ff00 */
[----:B------:R-:W-:-:S04]  /*0180*/  MOV R0, RZ ;  /* 0x000000ff00007202 */ /* 0x000fc80000000f00 */
[----:B------:R-:W-:Y:S05]  /*0190*/  BRA.U !UP0, `(.L_x_64) ;  /* 0x0000000908807547 */ /* 0x000fea000b800000 */
[----:B------:R-:W0:Y:S01]  /*01a0*/  LDC R24, c[0x0][0x380] ;  /* 0x0000e000ff187b82 */ /* 0x000e220000000800 */
[----:B------:R-:W-:Y:S01]  /*01b0*/  UIADD3 UR6, UP0, UPT, UR6, 0x10, URZ ;  /* 0x0000001006067890 */ /* 0x000fe2000ff1e0ff */
[C---:B------:R-:W-:Y:S01]  /*01c0*/  IADD3 R33, PT, PT, R16.reuse, UR4, R33 ;  /* 0x0000000410217c10 */ /* 0x040fe2000fffe021 */
[----:B------:R-:W-:Y:S01]  /*01d0*/  ULOP3.LUT UR5, UR5, 0xfffffff8, URZ, 0xc0, !UPT ;  /* 0xfffffff805057892 */ /* 0x000fe2000f8ec0ff */
[C-C-:B------:R-:W-:Y:S01]  /*01e0*/  IMAD R11, R16.reuse, 0x16, R3.reuse ;  /* 0x00000016100b7824 */ /* 0x140fe200078e0203 */
[----:B------:R-:W-:Y:S01]  /*01f0*/  UIADD3.X UR7, UPT, UPT, URZ, UR7, URZ, UP0, !UPT ;  /* 0x00000007ff077290 */ /* 0x000fe200087fe4ff */
[C-C-:B------:R-:W-:Y:S01]  /*0200*/  IMAD R6, R16.reuse, 0x17, R3.reuse ;  /* 0x0000001710067824 */ /* 0x140fe200078e0203 */
[CC--:B------:R-:W-:Y:S01]  /*0210*/  LEA R26, R16.reuse, R3.reuse, 0x4 ;  /* 0x00000003101a7211 */ /* 0x0c0fe200078e20ff */
[C-C-:B------:R-:W-:Y:S01]  /*0220*/  IMAD R7, R16.reuse, 0x15, R3.reuse ;  /* 0x0000001510077824 */ /* 0x140fe200078e0203 */
[CC--:B------:R-:W-:Y:S01]  /*0230*/  LEA R30, R16.reuse, R3.reuse, 0x3 ;  /* 0x00000003101e7211 */ /* 0x0c0fe200078e18ff */
[C-C-:B------:R-:W-:Y:S01]  /*0240*/  IMAD R14, R16.reuse, 0x13, R3.reuse ;  /* 0x00000013100e7824 */ /* 0x140fe200078e0203 */
[CC--:B------:R-:W-:Y:S01]  /*0250*/  LEA R37, R16.reuse, R3.reuse, 0x1 ;  /* 0x0000000310257211 */ /* 0x0c0fe200078e08ff */
[C-C-:B------:R-:W-:Y:S01]  /*0260*/  IMAD R9, R16.reuse, 0x14, R3.reuse ;  /* 0x0000001410097824 */ /* 0x140fe200078e0203 */
[CC--:B------:R-:W-:Y:S01]  /*0270*/  LEA R35, R16.reuse, R3.reuse, 0x2 ;  /* 0x0000000310237211 */ /* 0x0c0fe200078e10ff */
[C-C-:B------:R-:W-:Y:S01]  /*0280*/  IMAD R10, R16.reuse, 0x12, R3.reuse ;  /* 0x00000012100a7824 */ /* 0x140fe200078e0203 */
[----:B------:R-:W-:Y:S01]  /*0290*/  MOV R2, RZ ;  /* 0x000000ff00027202 */ /* 0x000fe20000000f00 */
[C-C-:B------:R-:W-:Y:S01]  /*02a0*/  IMAD R12, R16.reuse, 0x11, R3.reuse ;  /* 0x00000011100c7824 */ /* 0x140fe200078e0203 */
[----:B------:R-:W-:Y:S01]  /*02b0*/  MOV R8, R3 ;  /* 0x0000000300087202 */ /* 0x000fe20000000f00 */
[C-C-:B------:R-:W-:Y:S01]  /*02c0*/  IMAD R13, R16.reuse, 0xf, R3.reuse ;  /* 0x0000000f100d7824 */ /* 0x140fe200078e0203 */
[----:B------:R-:W-:Y:S01]  /*02d0*/  MOV R18, UR6 ;  /* 0x0000000600127c02 */ /* 0x000fe20008000f00 */
[C-C-:B------:R-:W-:Y:S01]  /*02e0*/  IMAD R29, R16.reuse, 0xd, R3.reuse ;  /* 0x0000000d101d7824 */ /* 0x140fe200078e0203 */
[----:B------:R-:W-:Y:S01]  /*02f0*/  MOV R17, UR7 ;  /* 0x0000000700117c02 */ /* 0x000fe20008000f00 */
[C-C-:B------:R-:W-:Y:S01]  /*0300*/  IMAD R15, R16.reuse, 0xe, R3.reuse ;  /* 0x0000000e100f7824 */ /* 0x140fe200078e0203 */
[----:B------:R-:W-:Y:S01]  /*0310*/  UIADD3 UR8, UPT, UPT, -UR5, URZ, URZ ;  /* 0x000000ff05087290 */ /* 0x000fe2000fffe1ff */
[----:B------:R-:W-:-:S02]  /*0320*/  IMAD R25, R16, 0xc, R3 ;  /* 0x0000000c10197824 */ /* 0x000fc400078e0203 */
[C-C-:B------:R-:W-:Y:S02]  /*0330*/  IMAD R32, R16.reuse, 0xa, R3.reuse ;  /* 0x0000000a10207824 */ /* 0x140fe400078e0203 */
[C-C-:B------:R-:W-:Y:S02]  /*0340*/  IMAD R27, R16.reuse, 0xb, R3.reuse ;  /* 0x0000000b101b7824 */ /* 0x140fe400078e0203 */
[C-C-:B------:R-:W-:Y:S02]  /*0350*/  IMAD R28, R16.reuse, 0x9, R3.reuse ;  /* 0x00000009101c7824 */ /* 0x140fe400078e0203 */
[C-C-:B------:R-:W-:Y:S02]  /*0360*/  IMAD R36, R16.reuse, 0x7, R3.reuse ;  /* 0x0000000710247824 */ /* 0x140fe400078e0203 */
[C-C-:B------:R-:W-:Y:S02]  /*0370*/  IMAD R31, R16.reuse, 0x6, R3.reuse ;  /* 0x00000006101f7824 */ /* 0x140fe400078e0203 */
[----:B------:R-:W-:-:S02]  /*0380*/  IMAD R5, R16, 0x3, R3 ;  /* 0x0000000310057824 */ /* 0x000fc400078e0203 */
[----:B------:R-:W-:-:S07]  /*0390*/  IMAD R34, R16, 0x5, R3 ;  /* 0x0000000510227824 */ /* 0x000fce00078e0203 */
.L_x_65:
[----:B------:R-:W-:-:S05]  /*03a0*/  MOV R16, R18 ;  /* 0x0000001200107202 */ /* 0x000fca0000000f00 */
[----:B------:R-:W2:Y:S02]  /*03b0*/  LDG.E R18, desc[UR10][R16.64+-0x10] ;  /* 0xfffff00a10127981 */ /* 0x000ea4000c1e1900 */
[----:B--2---:R-:W-:-:S13]  /*03c0*/  ISETP.NE.AND P0, PT, R18, 0x1, PT ;  /* 0x000000011200780c */ /* 0x004fda0003f05270 */
[----:B------:R-:W1:Y:S02]  /*03d0*/  @!P0 LDC.64 R18, c[0x0][0x388] ;  /* 0x0000e200ff128b82 */ /* 0x000e640000000a00 */
[----:B-1----:R-:W-:-:S06]  /*03e0*/  @!P0 IMAD.WIDE.U32 R20, R8, 0x4, R18 ;  /* 0x0000000408148825 */ /* 0x002fcc00078e0012 */
[----:B------:R-:W2:Y:S01]  /*03f0*/  @!P0 LDG.E R21, desc[UR10][R20.64] ;  /* 0x0000000a14158981 */ /* 0x000ea2000c1e1900 */
[----:B------:R-:W-:-:S04]  /*0400*/  @!P0 IMAD.WIDE.U32 R22, R33, 0x4, R18 ;  /* 0x0000000421168825 */ /* 0x000fc800078e0012 */
[----:B------:R-:W-:Y:S02]  /*0410*/  @!P0 IMAD.WIDE.U32 R18, R37, 0x4, R18 ;  /* 0x0000000425128825 */ /* 0x000fe400078e0012 */
[----:B------:R-:W3:Y:S02]  /*0420*/  @!P0 LDG.E R23, desc[UR10][R22.64] ;  /* 0x0000000a16178981 */ /* 0x000ee4000c1e1900 */
[----:B--2---:R-:W-:Y:S02]  /*0430*/  @!P0 FADD R0, R0, R21 ;  /* 0x0000001500008221 */ /* 0x004fe40000000000 */
[----:B------:R1:W2:Y:S04]  /*0440*/  @!P0 LDG.E R21, desc[UR10][R18.64] ;  /* 0x0000000a12158981 */ /* 0x0002a8000c1e1900 */
[----:B------:R-:W4:Y:S02]  /*0450*/  LDG.E R18, desc[UR10][R16.64+-0xc] ;  /* 0xfffff40a10127981 */ /* 0x000f24000c1e1900 */
[----:B----4-:R-:W-:-:S13]  /*0460*/  ISETP.NE.AND P1, PT, R18, 0x1, PT ;  /* 0x000000011200780c */ /* 0x010fda0003f25270 */
[----:B-1----:R-:W1:Y:S01]  /*0470*/  @!P1 LDC.64 R18, c[0x0][0x388] ;  /* 0x0000e200ff129b82 */ /* 0x002e620000000a00 */
[----:B--2---:R-:W-:Y:S01]  /*0480*/  @!P0 FADD R2, R2, R21 ;  /* 0x0000001502028221 */ /* 0x004fe20000000000 */
[----:B-1----:R-:W-:-:S06]  /*0490*/  @!P1 IMAD.WIDE.U32 R20, R5, 0x4, R18 ;  /* 0x0000000405149825 */ /* 0x002fcc00078e0012 */
[----:B------:R-:W2:Y:S01]  /*04a0*/  @!P1 LDG.E R21, desc[UR10][R20.64] ;  /* 0x0000000a14159981 */ /* 0x000ea2000c1e1900 */
[----:B---3--:R-:W-:Y:S01]  /*04b0*/  @!P0 FADD R4, R4, R23 ;  /* 0x0000001704048221 */ /* 0x008fe20000000000 */
        /* <DEDUP_REMOVED lines=65> */
[----:B------:R-:W4:Y:S01]  /*08d0*/  LDG.E R18, desc[UR10][R16.64+0xc] ;  /* 0x00000c0a10127981 */ /* 0x000f22000c1e1900 */
[----:B---3--:R-:W-:Y:S01]  /*08e0*/  @!P0 FADD R4, R4, R23 ;  /* 0x0000001704048221 */ /* 0x008fe20000000000 */
[----:B----4-:R-:W-:-:S13]  /*08f0*/  ISETP.NE.AND P1, PT, R18, 0x1, PT ;  /* 0x000000011200780c */ /* 0x010fda0003f25270 */
[----:B-1----:R-:W1:Y:S01]  /*0900*/  @!P1 LDC.64 R18, c[0x0][0x388] ;  /* 0x0000e200ff129b82 */ /* 0x002e620000000a00 */
[----:B--2---:R-:W-:Y:S01]  /*0910*/  @!P0 FADD R2, R2, R21 ;  /* 0x0000001502028221 */ /* 0x004fe20000000000 */
[----:B-1----:R-:W-:-:S04]  /*0920*/  @!P1 IMAD.WIDE.U32 R20, R7, 0x4, R18 ;  /* 0x0000000407149825 */ /* 0x002fc800078e0012 */
[--C-:B------:R-:W-:Y:S02]  /*0930*/  @!P1 IMAD.WIDE.U32 R22, R11, 0x4, R18.reuse ;  /* 0x000000040b169825 */ /* 0x100fe400078e0012 */
[----:B------:R-:W2:Y:S02]  /*0940*/  @!P1 LDG.E R21, desc[UR10][R20.64] ;  /* 0x0000000a14159981 */ /* 0x000ea4000c1e1900 */
[----:B------:R-:W-:Y:S02]  /*0950*/  @!P1 IMAD.WIDE.U32 R18, R6, 0x4, R18 ;  /* 0x0000000406129825 */ /* 0x000fe400078e0012 */
[----:B------:R-:W3:Y:S04]  /*0960*/  @!P1 LDG.E R23, desc[UR10][R22.64] ;  /* 0x0000000a16179981 */ /* 0x000ee8000c1e1900 */
[----:B------:R1:W4:Y:S01]  /*0970*/  @!P1 LDG.E R19, desc[UR10][R18.64] ;  /* 0x0000000a12139981 */ /* 0x000322000c1e1900 */
[----:B------:R-:W-:-:S04]  /*0980*/  UIADD3 UR8, UPT, UPT, UR8, 0x8, URZ ;  /* 0x0000000808087890 */ /* 0x000fc8000fffe0ff */
[----:B------:R-:W-:Y:S01]  /*0990*/  UISETP.NE.AND UP0, UPT, UR8, URZ, UPT ;  /* 0x000000ff0800728c */ /* 0x000fe2000bf05270 */
[----:B-1----:R-:W-:Y:S02]  /*09a0*/  IADD3 R18, P0, PT, R16, 0x20, RZ ;  /* 0x0000002010127810 */ /* 0x002fe40007f1e0ff */
[----:B0-----:R-:W-:Y:S02]  /*09b0*/  MOV R16, R24 ;  /* 0x0000001800107202 */ /* 0x001fe40000000f00 */
[----:B------:R-:W-:-:S03]  /*09c0*/  IADD3.X R17, PT, PT, RZ, R17, RZ, P0, !PT ;  /* 0x00000011ff117210 */ /* 0x000fc600007fe4ff */
        /* <DEDUP_REMOVED lines=24> */
[----:B--2---:R-:W-:Y:S01]  /*0b50*/  @!P1 FADD R0, R0, R21 ;  /* 0x0000001500009221 */ /* 0x004fe20000000000 */
[----:B---3--:R-:W-:Y:S01]  /*0b60*/  @!P1 FADD R4, R4, R23 ;  /* 0x0000001704049221 */ /* 0x008fe20000000000 */
[----:B----4-:R-:W-:Y:S01]  /*0b70*/  @!P1 FADD R2, R2, R19 ;  /* 0x0000001302029221 */ /* 0x010fe20000000000 */
[----:B------:R-:W-:Y:S06]  /*0b80*/  BRA.U UP0, `(.L_x_65) ;  /* 0xfffffff900047547 */ /* 0x000fec000b83ffff */
[----:B------:R-:W-:-:S07]  /*0b90*/  MOV R5, UR5 ;  /* 0x0000000500057c02 */ /* 0x000fce0008000f00 */
.L_x_64:
[----:B------:R-:W0:Y:S02]  /*0ba0*/  LDCU UR5, c[0x0][0x384] ;  /* 0x00007080ff0577ac */ /* 0x000e240008000800 */
[----:B0-----:R-:W-:-:S09]  /*0bb0*/  ULOP3.LUT UP0, UR6, UR5, 0x7, URZ, 0xc0, !UPT ;  /* 0x0000000705067892 */ /* 0x001fd2000f80c0ff */
[----:B------:R-:W-:Y:S05]  /*0bc0*/  BRA.U !UP0, `(.L_x_63) ;  /* 0x0000000908047547 */ /* 0x000fea000b800000 */
[----:B------:R-:W-:Y:S01]  /*0bd0*/  UISETP.GE.U32.AND UP0, UPT, UR6, 0x4, UPT ;  /* 0x000000040600788c */ /* 0x000fe2000bf06070 */
[----:B------:R-:W-:Y:S01]  /*0be0*/  LEA R10, R16, R16, 0x1 ;  /* 0x00000010100a7211 */ /* 0x000fe200078e08ff */
[----:B------:R-:W-:-:S04]  /*0bf0*/  ULOP3.LUT UR7, UR5, 0x3, URZ, 0xc0, !UPT ;  /* 0x0000000305077892 */ /* 0x000fc8000f8ec0ff */
[----:B------:R-:W-:-:S03]  /*0c00*/  UISETP.NE.AND UP1, UPT, UR7, URZ, UPT ;  /* 0x000000ff0700728c */ /* 0x000fc6000bf25270 */
[----:B------:R-:W-:Y:S08]  /*0c10*/  BRA.U !UP0, `(.L_x_66) ;  /* 0x0000000508087547 */ /* 0x000ff0000b800000 */
[----:B------:R-:W0:Y:S02]  /*0c20*/  LDC.64 R6, c[0x0][0x390] ;  /* 0x0000e400ff067b82 */ /* 0x000e240000000a00 */
[----:B0-----:R-:W-:-:S05]  /*0c30*/  IMAD.WIDE.U32 R14, R5, 0x4, R6 ;  /* 0x00000004050e7825 */ /* 0x001fca00078e0006 */
[----:B------:R-:W2:Y:S04]  /*0c40*/  LDG.E R7, desc[UR10][R14.64] ;  /* 0x0000000a0e077981 */ /* 0x000ea8000c1e1900 */
[----:B------:R-:W3:Y:S04]  /*0c50*/  LDG.E R6, desc[UR10][R14.64+0x4] ;  /* 0x0000040a0e067981 */ /* 0x000ee8000c1e1900 */
[----:B------:R-:W4:Y:S04]  /*0c60*/  LDG.E R8, desc[UR10][R14.64+0x8] ;  /* 0x0000080a0e087981 */ /* 0x000f28000c1e1900 */
[----:B------:R-:W5:Y:S01]  /*0c70*/  LDG.E R9, desc[UR10][R14.64+0xc] ;  /* 0x00000c0a0e097981 */ /* 0x000f62000c1e1900 */
[----:B--2---:R-:W-:-:S02]  /*0c80*/  ISETP.NE.AND P0, PT, R7, 0x1, PT ;  /* 0x000000010700780c */ /* 0x004fc40003f05270 */
[----:B---3--:R-:W-:Y:S02]  /*0c90*/  ISETP.NE.AND P1, PT, R6, 0x1, PT ;  /* 0x000000010600780c */ /* 0x008fe40003f25270 */
[----:B----4-:R-:W-:Y:S02]  /*0ca0*/  ISETP.NE.AND P2, PT, R8, 0x1, PT ;  /* 0x000000010800780c */ /* 0x010fe40003f45270 */
[----:B-----5:R-:W-:-:S07]  /*0cb0*/  ISETP.NE.AND P3, PT, R9, 0x1, PT ;  /* 0x000000010900780c */ /* 0x020fce0003f65270 */
[----:B------:R-:W0:Y:S01]  /*0cc0*/  @!P0 LDC.64 R6, c[0x0][0x388] ;  /* 0x0000e200ff068b82 */ /* 0x000e220000000a00 */
[CC--:B------:R-:W-:Y:S02]  /*0cd0*/  @!P0 IMAD R19, R5.reuse, R10.reuse, R3 ;  /* 0x0000000a05138224 */ /* 0x0c0fe400078e0203 */
[----:B------:R-:W-:-:S03]  /*0ce0*/  @!P1 IMAD R14, R5, R10, R10 ;  /* 0x0000000a050e9224 */ /* 0x000fc600078e020a */
[-C--:B------:R-:W-:Y:S02]  /*0cf0*/  @!P0 IADD3 R25, PT, PT, R19, R16.reuse, RZ ;  /* 0x0000001013198210 */ /* 0x080fe40007ffe0ff */
[----:B------:R-:W1:Y:S02]  /*0d00*/  @!P1 LDC.64 R12, c[0x0][0x388] ;  /* 0x0000e200ff0c9b82 */ /* 0x000e640000000a00 */
[----:B------:R-:W-:-:S06]  /*0d10*/  @!P0 IADD3 R15, PT, PT, R25, R16, RZ ;  /* 0x00000010190f8210 */ /* 0x000fcc0007ffe0ff */
[----:B------:R-:W2:Y:S01]  /*0d20*/  @!P2 LDC.64 R8, c[0x0][0x388] ;  /* 0x0000e200ff08ab82 */ /* 0x000ea20000000a00 */
[----:B------:R-:W-:Y:S02]  /*0d30*/  @!P1 IADD3 R23, PT, PT, R3, R14, RZ ;  /* 0x0000000e03179210 */ /* 0x000fe40007ffe0ff */
[----:B------:R-:W-:Y:S01]  /*0d40*/  @!P2 IADD3 R26, PT, PT, R5, 0x2, RZ ;  /* 0x00000002051aa810 */ /* 0x000fe20007ffe0ff */
[----:B0-----:R-:W-:-:S04]  /*0d50*/  @!P0 IMAD.WIDE.U32 R18, R19, 0x4, R6 ;  /* 0x0000000413128825 */ /* 0x001fc800078e0006 */
[----:B------:R-:W-:-:S04]  /*0d60*/  @!P0 IMAD.WIDE.U32 R24, R25, 0x4, R6 ;  /* 0x0000000419188825 */ /* 0x000fc800078e0006 */
[----:B------:R-:W-:Y:S01]  /*0d70*/  @!P0 IMAD.WIDE.U32 R14, R15, 0x4, R6 ;  /* 0x000000040f0e8825 */ /* 0x000fe200078e0006 */
[----:B------:R-:W-:Y:S01]  /*0d80*/  @!P1 IADD3 R27, PT, PT, R23, R16, RZ ;  /* 0x00000010171b9210 */ /* 0x000fe20007ffe0ff */
[----:B------:R-:W0:Y:S01]  /*0d90*/  @!P3 LDC.64 R6, c[0x0][0x388] ;  /* 0x0000e200ff06bb82 */ /* 0x000e220000000a00 */
[----:B------:R-:W-:Y:S01]  /*0da0*/  @!P3 IADD3 R28, PT, PT, R5, 0x3, RZ ;  /* 0x00000003051cb810 */ /* 0x000fe20007ffe0ff */
[----:B------:R-:W-:Y:S01]  /*0db0*/  @!P2 IMAD R31, R10, R26, R3 ;  /* 0x0000001a0a1fa224 */ /* 0x000fe200078e0203 */
[----:B------:R3:W4:Y:S01]  /*0dc0*/  @!P0 LDG.E R11, desc[UR10][R18.64] ;  /* 0x0000000a120b8981 */ /* 0x000722000c1e1900 */
[----:B-1----:R-:W-:-:S03]  /*0dd0*/  @!P1 IMAD.WIDE.U32 R20, R27, 0x4, R12 ;  /* 0x000000041b149825 */ /* 0x002fc600078e000c */
[----:B------:R-:W-:Y:S01]  /*0de0*/  @!P2 IADD3 R33, PT, PT, R31, R16, RZ ;  /* 0x000000101f21a210 */ /* 0x000fe20007ffe0ff */
[----:B------:R1:W5:Y:S01]  /*0df0*/  @!P0 LDG.E R17, desc[UR10][R24.64] ;  /* 0x0000000a18118981 */ /* 0x000362000c1e1900 */
[----:B------:R-:W-:-:S03]  /*0e00*/  @!P1 IMAD.WIDE.U32 R22, R23, 0x4, R12 ;  /* 0x0000000417169825 */ /* 0x000fc600078e000c */
[----:B------:R-:W5:Y:S01]  /*0e10*/  @!P0 LDG.E R15, desc[UR10][R14.64] ;  /* 0x0000000a0e0f8981 */ /* 0x000f62000c1e1900 */
[----:B---3--:R-:W-:Y:S01]  /*0e20*/  @!P1 IADD3 R19, PT, PT, R27, R16, RZ ;  /* 0x000000101b139210 */ /* 0x008fe20007ffe0ff */
[----:B------:R-:W-:Y:S02]  /*0e30*/  @!P3 IMAD R27, R10, R28, R3 ;  /* 0x0000001c0a1bb224 */ /* 0x000fe400078e0203 */
[----:B------:R0:W3:Y:S02]  /*0e40*/  @!P1 LDG.E R29, desc[UR10][R20.64] ;  /* 0x0000000a141d9981 */ /* 0x0000e4000c1e1900 */
[----:B-1----:R-:W-:Y:S01]  /*0e50*/  @!P1 IMAD.WIDE.U32 R24, R19, 0x4, R12 ;  /* 0x0000000413189825 */ /* 0x002fe200078e000c */
[-C--:B------:R-:W-:Y:S01]  /*0e60*/  @!P3 IADD3 R35, PT, PT, R27, R16.reuse, RZ ;  /* 0x000000101b23b210 */ /* 0x080fe20007ffe0ff */
[----:B------:R-:W3:Y:S02]  /*0e70*/  @!P1 LDG.E R23, desc[UR10][R22.64] ;  /* 0x0000000a16179981 */ /* 0x000ee4000c1e1900 */
[--C-:B--2---:R-:W-:Y:S01]  /*0e80*/  @!P2 IMAD.WIDE.U32 R18, R31, 0x4, R8.reuse ;  /* 0x000000041f12a825 */ /* 0x104fe200078e0008 */
[CC--:B------:R-:W-:Y:S01]  /*0e90*/  @!P2 IADD3 R31, PT, PT, R33.reuse, R16.reuse, RZ ;  /* 0x00000010211fa210 */ /* 0x0c0fe20007ffe0ff */
[----:B------:R-:W2:Y:S02]  /*0ea0*/  @!P1 LDG.E R25, desc[UR10][R24.64] ;  /* 0x0000000a18199981 */ /* 0x000ea4000c1e1900 */
[--C-:B------:R-:W-:Y:S01]  /*0eb0*/  @!P2 IMAD.WIDE.U32 R12, R33, 0x4, R8.reuse ;  /* 0x00000004210ca825 */ /* 0x100fe200078e0008 */
[----:B------:R-:W-:Y:S01]  /*0ec0*/  @!P3 IADD3 R33, PT, PT, R35, R16, RZ ;  /* 0x000000102321b210 */ /* 0x000fe20007ffe0ff */
[----:B------:R-:W2:Y:S02]  /*0ed0*/  @!P2 LDG.E R19, desc[UR10][R18.64] ;  /* 0x0000000a1213a981 */ /* 0x000ea4000c1e1900 */
[----:B------:R-:W-:-:S02]  /*0ee0*/  @!P2 IMAD.WIDE.U32 R8, R31, 0x4, R8 ;  /* 0x000000041f08a825 */ /* 0x000fc400078e0008 */
[----:B------:R-:W2:Y:S02]  /*0ef0*/  @!P2 LDG.E R13, desc[UR10][R12.64] ;  /* 0x0000000a0c0da981 */ /* 0x000ea4000c1e1900 */
[--C-:B0-----:R-:W-:Y:S02]  /*0f00*/  @!P3 IMAD.WIDE.U32 R20, R27, 0x4, R6.reuse ;  /* 0x000000041b14b825 */ /* 0x101fe400078e0006 */
[----:B------:R-:W2:Y:S02]  /*0f10*/  @!P2 LDG.E R9, desc[UR10][R8.64] ;  /* 0x0000000a0809a981 */ /* 0x000ea4000c1e1900 */
[--C-:B------:R-:W-:Y:S02]  /*0f20*/  @!P3 IMAD.WIDE.U32 R26, R35, 0x4, R6.reuse ;  /* 0x00000004231ab825 */ /* 0x100fe400078e0006 */
[----:B------:R-:W2:Y:S02]  /*0f30*/  @!P3 LDG.E R21, desc[UR10][R20.64] ;  /* 0x0000000a1415b981 */ /* 0x000ea4000c1e1900 */
[----:B------:R-:W-:-:S02]  /*0f40*/  @!P3 IMAD.WIDE.U32 R6, R33, 0x4, R6 ;  /* 0x000000042106b825 */ /* 0x000fc400078e0006 */
[----:B------:R-:W2:Y:S04]  /*0f50*/  @!P3 LDG.E R27, desc[UR10][R26.64] ;  /* 0x0000000a1a1bb981 */ /* 0x000ea8000c1e1900 */
[----:B------:R-:W2:Y:S01]  /*0f60*/  @!P3 LDG.E R7, desc[UR10][R6.64] ;  /* 0x0000000a0607b981 */ /* 0x000ea2000c1e1900 */
[----:B------:R-:W-:Y:S01]  /*0f70*/  IADD3 R5, PT, PT, R5, 0x4, RZ ;  /* 0x0000000405057810 */ /* 0x000fe20007ffe0ff */
[----:B----4-:R-:W-:Y:S01]  /*0f80*/  @!P0 FADD R0, R0, R11 ;  /* 0x0000000b00008221 */ /* 0x010fe20000000000 */
[----:B-----5:R-:W-:Y:S01]  /*0f90*/  @!P0 FADD R4, R4, R17 ;  /* 0x0000001104048221 */ /* 0x020fe20000000000 */
[----:B------:R-:W-:-:S03]  /*0fa0*/  @!P0 FADD R2, R2, R15 ;  /* 0x0000000f02028221 */ /* 0x000fc60000000000 */
[----:B---3--:R-:W-:Y:S01]  /*0fb0*/  @!P1 FADD R4, R4, R29 ;  /* 0x0000001d04049221 */ /* 0x008fe20000000000 */
[----:B------:R-:W-:Y:S01]  /*0fc0*/  @!P1 FADD R0, R0, R23 ;  /* 0x0000001700009221 */ /* 0x000fe20000000000 */
[----:B--2---:R-:W-:-:S03]  /*0fd0*/  @!P1 FADD R2, R2, R25 ;  /* 0x0000001902029221 */ /* 0x004fc60000000000 */
[----:B------:R-:W-:Y:S01]  /*0fe0*/  @!P2 FADD R0, R0, R19 ;  /* 0x000000130000a221 */ /* 0x000fe20000000000 */
[----:B------:R-:W-:Y:S01]  /*0ff0*/  @!P2 FADD R4, R4, R13 ;  /* 0x0000000d0404a221 */ /* 0x000fe20000000000 */
[----:B------:R-:W-:Y:S02]  /*1000*/  @!P2 FADD R2, R2, R9 ;  /* 0x000000090202a221 */ /* 0x000fe40000000000 */
[----:B------:R-:W-:Y:S01]  /*1010*/  @!P3 FADD R0, R0, R21 ;  /* 0x000000150000b221 */ /* 0x000fe20000000000 */
[----:B------:R-:W-:Y:S01]  /*1020*/  @!P3 FADD R4, R4, R27 ;  /* 0x0000001b0404b221 */ /* 0x000fe20000000000 */
[----:B------:R-:W-:-:S07]  /*1030*/  @!P3 FADD R2, R2, R7 ;  /* 0x000000070202b221 */ /* 0x000fce0000000000 */
.L_x_66:
        /* <DEDUP_REMOVED lines=16> */
[----:B------:R-:W-:Y:S02]  /*1140*/  @!P1 IADD3 R19, PT, PT, R3, R14, RZ ;  /* 0x0000000e03139210 */ /* 0x000fe40007ffe0ff */
[-C--:B------:R-:W-:Y:S02]  /*1150*/  @!P0 IADD3 R17, PT, PT, R11, R16.reuse, RZ ;  /* 0x000000100b118210 */ /* 0x080fe40007ffe0ff */
[----:B------:R-:W-:Y:S01]  /*1160*/  @!P1 IADD3 R21, PT, PT, R19, R16, RZ ;  /* 0x0000001013159210 */ /* 0x000fe20007ffe0ff */
[----:B0-----:R-:W-:-:S03]  /*1170*/  @!P0 IMAD.WIDE.U32 R12, R11, 0x4, R8 ;  /* 0x000000040b0c8825 */ /* 0x001fc600078e0008 */
[----:B------:R-:W-:Y:S01]  /*1180*/  @!P1 IADD3 R11, PT, PT, R21, R16, RZ ;  /* 0x00000010150b9210 */ /* 0x000fe20007ffe0ff */
[--C-:B------:R-:W-:Y:S02]  /*1190*/  @!P0 IMAD.WIDE.U32 R14, R15, 0x4, R8.reuse ;  /* 0x000000040f0e8825 */ /* 0x100fe400078e0008 */
[----:B------:R-:W2:Y:S02]  /*11a0*/  @!P0 LDG.E R13, desc[UR10][R12.64] ;  /* 0x0000000a0c0d8981 */ /* 0x000ea4000c1e1900 */
[----:B------:R-:W-:Y:S02]  /*11b0*/  @!P0 IMAD.WIDE.U32 R8, R17, 0x4, R8 ;  /* 0x0000000411088825 */ /* 0x000fe400078e0008 */
[----:B------:R-:W3:Y:S02]  /*11c0*/  @!P0 LDG.E R15, desc[UR10][R14.64] ;  /* 0x0000000a0e0f8981 */ /* 0x000ee4000c1e1900 */
[--C-:B-1----:R-:W-:Y:S02]  /*11d0*/  @!P1 IMAD.WIDE.U32 R18, R19, 0x4, R6.reuse ;  /* 0x0000000413129825 */ /* 0x102fe400078e0006 */
[----:B------:R-:W4:Y:S02]  /*11e0*/  @!P0 LDG.E R9, desc[UR10][R8.64] ;  /* 0x0000000a08098981 */ /* 0x000f24000c1e1900 */
[----:B------:R-:W-:-:S02]  /*11f0*/  @!P1 IMAD.WIDE.U32 R20, R21, 0x4, R6 ;  /* 0x0000000415149825 */ /* 0x000fc400078e0006 */
[----:B------:R-:W5:Y:S02]  /*1200*/  @!P1 LDG.E R19, desc[UR10][R18.64] ;  /* 0x0000000a12139981 */ /* 0x000f64000c1e1900 */
[----:B------:R-:W-:Y:S02]  /*1210*/  @!P1 IMAD.WIDE.U32 R6, R11, 0x4, R6 ;  /* 0x000000040b069825 */ /* 0x000fe400078e0006 */
[----:B------:R-:W5:Y:S04]  /*1220*/  @!P1 LDG.E R21, desc[UR10][R20.64] ;  /* 0x0000000a14159981 */ /* 0x000f68000c1e1900 */
[----:B------:R-:W5:Y:S01]  /*1230*/  @!P1 LDG.E R7, desc[UR10][R6.64] ;  /* 0x0000000a06079981 */ /* 0x000f62000c1e1900 */
[----:B------:R-:W-:Y:S01]  /*1240*/  IADD3 R5, PT, PT, R5, 0x2, RZ ;  /* 0x0000000205057810 */ /* 0x000fe20007ffe0ff */
[----:B--2---:R-:W-:Y:S01]  /*1250*/  @!P0 FADD R4, R4, R13 ;  /* 0x0000000d04048221 */ /* 0x004fe20000000000 */
[----:B---3--:R-:W-:Y:S01]  /*1260*/  @!P0 FADD R0, R0, R15 ;  /* 0x0000000f00008221 */ /* 0x008fe20000000000 */
[----:B----4-:R-:W-:-:S03]  /*1270*/  @!P0 FADD R2, R2, R9 ;  /* 0x0000000902028221 */ /* 0x010fc60000000000 */
[----:B-----5:R-:W-:Y:S01]  /*1280*/  @!P1 FADD R0, R0, R19 ;  /* 0x0000001300009221 */ /* 0x020fe20000000000 */
[----:B------:R-:W-:Y:S01]  /*1290*/  @!P1 FADD R4, R4, R21 ;  /* 0x0000001504049221 */ /* 0x000fe20000000000 */
[----:B------:R-:W-:-:S07]  /*12a0*/  @!P1 FADD R2, R2, R7 ;  /* 0x0000000702029221 */ /* 0x000fce0000000000 */
.L_x_67:
        /* <DEDUP_REMOVED lines=9> */
[----:B------:R-:W-:Y:S01]  /*1340*/  IADD3 R11, PT, PT, R9, R16, RZ ;  /* 0x00000010090b7210 */ /* 0x000fe20007ffe0ff */
[----:B0-----:R-:W-:-:S04]  /*1350*/  IMAD.WIDE.U32 R6, R5, 0x4, R12 ;  /* 0x0000000405067825 */ /* 0x001fc800078e000c */
[--C-:B------:R-:W-:Y:S02]  /*1360*/  IMAD.WIDE.U32 R8, R9, 0x4, R12.reuse ;  /* 0x0000000409087825 */ /* 0x100fe400078e000c */
[----:B------:R-:W2:Y:S02]  /*1370*/  LDG.E R7, desc[UR10][R6.64] ;  /* 0x0000000a06077981 */ /* 0x000ea4000c1e1900 */
[----:B------:R-:W-:Y:S02]  /*1380*/  IMAD.WIDE.U32 R10, R11, 0x4, R12 ;  /* 0x000000040b0a7825 */ /* 0x000fe400078e000c */
[----:B------:R-:W3:Y:S04]  /*1390*/  LDG.E R9, desc[UR10][R8.64] ;  /* 0x0000000a08097981 */ /* 0x000ee8000c1e1900 */
[----:B------:R-:W4:Y:S01]  /*13a0*/  LDG.E R11, desc[UR10][R10.64] ;  /* 0x0000000a0a0b7981 */ /* 0x000f22000c1e1900 */
[----:B--2---:R-:W-:Y:S01]  /*13b0*/  FADD R0, R0, R7 ;  /* 0x0000000700007221 */ /* 0x004fe20000000000 */
[----:B---3--:R-:W-:Y:S01]  /*13c0*/  FADD R4, R4, R9 ;  /* 0x0000000904047221 */ /* 0x008fe20000000000 */
[----:B----4-:R-:W-:-:S07]  /*13d0*/  FADD R2, R2, R11 ;  /* 0x0000000b02027221 */ /* 0x010fce0000000000 */
.L_x_63:
[----:B------:R-:W-:Y:S01]  /*13e0*/  I2FP.F32.U32 R9, UR5 ;  /* 0x0000000500097c45 */ /* 0x000fe20008201000 */
[----:B------:R-:W-:Y:S01]  /*13f0*/  BSSY.RECONVERGENT B0, `(.L_x_68) ;  /* 0x000000f000007945 */ /* 0x000fe20003800200 */
[----:B------:R-:W-:Y:S02]  /*1400*/  ISETP.NE.AND P2, PT, RZ, UR5, PT ;  /* 0x00000005ff007c0c */ /* 0x000fe4000bf45270 */
[----:B------:R-:W0:Y:S08]  /*1410*/  MUFU.RCP R6, R9 ;  /* 0x0000000900067308 */ /* 0x000e300000001000 */
[----:B------:R-:W1:Y:S01]  /*1420*/  FCHK P0, R0, R9 ;  /* 0x0000000900007302 */ /* 0x000e620000000000 */
[----:B0-----:R-:W-:-:S04]  /*1430*/  FFMA R5, -R9, R6, 1 ;  /* 0x3f80000009057423 */ /* 0x001fc80000000106 */
[----:B------:R-:W-:-:S04]  /*1440*/  FFMA R5, R6, R5, R6 ;  /* 0x0000000506057223 */ /* 0x000fc80000000006 */
[----:B------:R-:W-:-:S04]  /*1450*/  FFMA R6, R5, R0, RZ ;  /* 0x0000000005067223 */ /* 0x000fc800000000ff */
[----:B------:R-:W-:-:S04]  /*1460*/  FFMA R7, -R9, R6, R0 ;  /* 0x0000000609077223 */ /* 0x000fc80000000100 */
[----:B------:R-:W-:Y:S01]  /*1470*/  FFMA R5, R5, R7, R6 ;  /* 0x0000000705057223 */ /* 0x000fe20000000006 */
[----:B-1----:R-:W-:Y:S06]  /*1480*/  @!P0 BRA `(.L_x_69) ;  /* 0x0000000000148947 */ /* 0x002fec0003800000 */
[----:B------:R-:W-:Y:S02]  /*1490*/  MOV R6, R0 ;  /* 0x0000000000067202 */ /* 0x000fe40000000f00 */
[----:B------:R-:W-:Y:S02]  /*14a0*/  MOV R7, R9 ;  /* 0x0000000900077202 */ /* 0x000fe40000000f00 */
[----:B------:R-:W-:-:S07]  /*14b0*/  MOV R8, 0x14d0 ;  /* 0x000014d000087802 */ /* 0x000fce0000000f00 */
[----:B------:R-:W-:Y:S05]  /*14c0*/  CALL.REL.NOINC `($__internal_5_$__cuda_sm3x_div_rn_noftz_f32_slowpath) ;  /* 0x0000001000f47944 */ /* 0x000fea0003c00000 */
[----:B------:R-:W-:-:S07]  /*14d0*/  MOV R5, R11 ;  /* 0x0000000b00057202 */ /* 0x000fce0000000f00 */
.L_x_69:
[----:B------:R-:W-:Y:S05]  /*14e0*/  BSYNC.RECONVERGENT B0 ;  /* 0x0000000000007941 */ /* 0x000fea0003800200 */
.L_x_68:
[----:B------:R-:W0:Y:S01]  /*14f0*/  MUFU.RCP R0, R9 ;  /* 0x0000000900007308 */ /* 0x000e220000001000 */
[----:B------:R-:W-:Y:S07]  /*1500*/  BSSY.RECONVERGENT B0, `(.L_x_70) ;  /* 0x000000d000007945 */ /* 0x000fee0003800200 */
        /* <DEDUP_REMOVED lines=12> */
.L_x_71:
[----:B------:R-:W-:Y:S05]  /*15d0*/  BSYNC.RECONVERGENT B0 ;  /* 0x0000000000007941 */ /* 0x000fea0003800200 */
.L_x_70:
        /* <DEDUP_REMOVED lines=14> */
.L_x_73:
[----:B------:R-:W-:Y:S05]  /*16c0*/  BSYNC.RECONVERGENT B0 ;  /* 0x0000000000007941 */ /* 0x000fea0003800200 */
.L_x_72:
[----:B------:R-:W-:Y:S05]  /*16d0*/  @!P2 EXIT ;  /* 0x000000000000a94d */ /* 0x000fea0003800000 */
[----:B------:R-:W0:Y:S01]  /*16e0*/  LDCU UR5, c[0x0][0x384] ;  /* 0x00007080ff0577ac */ /* 0x000e220008000800 */
[----:B------:R-:W-:Y:S01]  /*16f0*/  HFMA2 R2, -RZ, RZ, 0, 0 ;  /* 0x00000000ff027431 */ /* 0x000fe200000001ff */
[----:B0-----:R-:W-:-:S09]  /*1700*/  UISETP.GE.U32.AND UP0, UPT, UR5, 0x8, UPT ;  /* 0x000000080500788c */ /* 0x001fd2000bf06070 */
[----:B------:R-:W-:Y:S05]  /*1710*/  BRA.U !UP0, `(.L_x_74) ;  /* 0x0000000908647547 */ /* 0x000fea000b800000 */
[----:B------:R-:W0:Y:S01]  /*1720*/  S2R R7, SR_TID.X ;  /* 0x0000000000077919 */ /* 0x000e220000002100 */
[----:B------:R-:W1:Y:S01]  /*1730*/  LDC R2, c[0x0][0x380] ;  /* 0x0000e000ff027b82 */ /* 0x000e620000000800 */
[----:B------:R-:W-:Y:S01]  /*1740*/  ULOP3.LUT UR7, UR5, 0xfffffff8, URZ, 0xc0, !UPT ;  /* 0xfffffff805077892 */ /* 0x000fe2000f8ec0ff */
[----:B------:R-:W-:-:S03]  /*1750*/  MOV R36, R3 ;  /* 0x0000000300247202 */ /* 0x000fc60000000f00 */
[----:B------:R-:W-:Y:S01]  /*1760*/  UIADD3 UR6, UPT, UPT, -UR7, URZ, URZ ;  /* 0x000000ff07067290 */ /* 0x000fe2000fffe1ff */
[CC--:B-1----:R-:W-:Y:S01]  /*1770*/  LEA R16, R2.reuse, R3.reuse, 0x2 ;  /* 0x0000000302107211 */ /* 0x0c2fe200078e10ff */
[C-C-:B------:R-:W-:Y:S01]  /*1780*/  IMAD R18, R2.reuse, 0x7, R3.reuse ;  /* 0x0000000702127824 */ /* 0x140fe200078e0203 */
[CC--:B------:R-:W-:Y:S01]  /*1790*/  LEA R24, R2.reuse, R3.reuse, 0x4 ;  /* 0x0000000302187211 */ /* 0x0c0fe200078e20ff */
[C-C-:B------:R-:W-:Y:S01]  /*17a0*/  IMAD R20, R2.reuse, 0xa, R3.reuse ;  /* 0x0000000a02147824 */ /* 0x140fe200078e0203 */
[CC--:B------:R-:W-:Y:S01]  /*17b0*/  LEA R9, R2.reuse, R3.reuse, 0x1 ;  /* 0x0000000302097211 */ /* 0x0c0fe200078e08ff */
[C-C-:B------:R-:W-:Y:S01]  /*17c0*/  IMAD R22, R2.reuse, 0xd, R3.reuse ;  /* 0x0000000d02167824 */ /* 0x140fe200078e0203 */
[C---:B------:R-:W-:Y:S01]  /*17d0*/  LEA R13, R2.reuse, R3, 0x3 ;  /* 0x00000003020d7211 */ /* 0x040fe200078e18ff */
[C---:B------:R-:W-:Y:S01]  /*17e0*/  IMAD R26, R2.reuse, 0x13, R3 ;  /* 0x00000013021a7824 */ /* 0x040fe200078e0203 */
[C---:B0-----:R-:W-:Y:S01]  /*17f0*/  IADD3 R7, PT, PT, R2.reuse, UR4, R7 ;  /* 0x0000000402077c10 */ /* 0x041fe2000fffe007 */
[----:B------:R-:W-:-:S02]  /*1800*/  IMAD R14, R2, 0x16, R3 ;  /* 0x00000016020e7824 */ /* 0x000fc400078e0203 */
[C-C-:B------:R-:W-:Y:S02]  /*1810*/  IMAD R11, R2.reuse, 0x5, R3.reuse ;  /* 0x00000005020b7824 */ /* 0x140fe400078e0203 */
[C-C-:B------:R-:W-:Y:S02]  /*1820*/  IMAD R15, R2.reuse, 0xb, R3.reuse ;  /* 0x0000000b020f7824 */ /* 0x140fe400078e0203 */
[C-C-:B------:R-:W-:Y:S02]  /*1830*/  IMAD R17, R2.reuse, 0xe, R3.reuse ;  /* 0x0000000e02117824 */ /* 0x140fe400078e0203 */
[C-C-:B------:R-:W-:Y:S02]  /*1840*/  IMAD R19, R2.reuse, 0x11, R3.reuse ;  /* 0x0000001102137824 */ /* 0x140fe400078e0203 */
[C-C-:B------:R-:W-:Y:S02]  /*1850*/  IMAD R21, R2.reuse, 0x14, R3.reuse ;  /* 0x0000001402157824 */ /* 0x140fe400078e0203 */
        /* <DEDUP_REMOVED lines=8> */
.L_x_75:
[----:B0-----:R-:W0:Y:S02]  /*18e0*/  LDC.64 R28, c[0x0][0x388] ;  /* 0x0000e200ff1c7b82 */ /* 0x001e240000000a00 */
[----:B0-----:R-:W-:-:S05]  /*18f0*/  IMAD.WIDE.U32 R32, R36, 0x4, R28 ;  /* 0x0000000424207825 */ /* 0x001fca00078e001c */
[----:B------:R-:W2:Y:S01]  /*1900*/  LDG.E R30, desc[UR10][R32.64] ;  /* 0x0000000a201e7981 */ /* 0x000ea2000c1e1900 */
[----:B------:R-:W-:-:S04]  /*1910*/  IMAD.WIDE.U32 R34, R7, 0x4, R28 ;  /* 0x0000000407227825 */ /* 0x000fc800078e001c */
[----:B--2---:R-:W-:-:S05]  /*1920*/  FADD R31, R30, -R5 ;  /* 0x800000051e1f7221 */ /* 0x004fca0000000000 */
[----:B------:R-:W-:Y:S04]  /*1930*/  STG.E desc[UR10][R32.64], R31 ;  /* 0x0000001f20007986 */ /* 0x000fe8000c10190a */
[----:B------:R-:W2:Y:S02]  /*1940*/  LDG.E R30, desc[UR10][R34.64] ;  /* 0x0000000a221e7981 */ /* 0x000ea4000c1e1900 */
[----:B--2---:R-:W-:-:S05]  /*1950*/  FADD R30, R30, -R0 ;  /* 0x800000001e1e7221 */ /* 0x004fca0000000000 */
[----:B------:R0:W-:Y:S02]  /*1960*/  STG.E desc[UR10][R34.64], R30 ;  /* 0x0000001e22007986 */ /* 0x0001e4000c10190a */
[----:B0-----:R-:W-:-:S05]  /*1970*/  IMAD.WIDE.U32 R30, R9, 0x4, R28 ;  /* 0x00000004091e7825 */ /* 0x001fca00078e001c */
[----:B------:R-:W2:Y:S02]  /*1980*/  LDG.E R33, desc[UR10][R30.64] ;  /* 0x0000000a1e217981 */ /* 0x000ea4000c1e1900 */
[----:B--2---:R-:W-:-:S05]  /*1990*/  FADD R33, R33, -R4 ;  /* 0x8000000421217221 */ /* 0x004fca0000000000 */
[----:B------:R0:W-:Y:S02]  /*19a0*/  STG.E desc[UR10][R30.64], R33 ;  /* 0x000000211e007986 */ /* 0x0001e4000c10190a */
[----:B0-----:R-:W-:-:S05]  /*19b0*/  IMAD.WIDE.U32 R32, R25, 0x4, R28 ;  /* 0x0000000419207825 */ /* 0x001fca00078e001c */
[----:B------:R-:W2:Y:S02]  /*19c0*/  LDG.E R34, desc[UR10][R32.64] ;  /* 0x0000000a20227981 */ /* 0x000ea4000c1e1900 */
[----:B--2---:R-:W-:Y:S01]  /*19d0*/  FADD R31, R34, -R5 ;  /* 0x80000005221f7221 */ /* 0x004fe20000000000 */
[----:B------:R-:W-:-:S04]  /*19e0*/  IMAD.WIDE.U32 R34, R16, 0x4, R28 ;  /* 0x0000000410227825 */ /* 0x000fc800078e001c */
[----:B------:R0:W-:Y:S04]  /*19f0*/  STG.E desc[UR10][R32.64], R31 ;  /* 0x0000001f20007986 */ /* 0x0001e8000c10190a */
[----:B0-----:R-:W2:Y:S01]  /*1a00*/  LDG.E R32, desc[UR10][R34.64] ;  /* 0x0000000a22207981 */ /* 0x001ea2000c1e1900 */
[----:B------:R-:W-:-:S04]  /*1a10*/  IMAD.WIDE.U32 R30, R11, 0x4, R28 ;  /* 0x000000040b1e7825 */ /* 0x000fc800078e001c */
[----:B--2---:R-:W-:-:S05]  /*1a20*/  FADD R32, R32, -R0 ;  /* 0x8000000020207221 */ /* 0x004fca0000000000 */
        /* <DEDUP_REMOVED lines=13> */
[----:B------:R-:W0:Y:S02]  /*1b00*/  LDG.E R32, desc[UR10][R30.64] ;  /* 0x0000000a1e207981 */ /* 0x000e24000c1e1900 */
[----:B0-----:R-:W-:Y:S01]  /*1b10*/  FADD R35, R32, -R4 ;  /* 0x8000000420237221 */ /* 0x001fe20000000000 */
[----:B------:R-:W-:-:S04]  /*1b20*/  IMAD.WIDE.U32 R32, R37, 0x4, R28 ;  /* 0x0000000425207825 */ /* 0x000fc800078e001c */
        /* <DEDUP_REMOVED lines=53> */
[----:B------:R-:W0:Y:S01]  /*1e80*/  LDG.E R30, desc[UR10][R34.64] ;  /* 0x0000000a221e7981 */ /* 0x000e22000c1e1900 */
[----:B------:R-:W-:-:S04]  /*1e90*/  IMAD.WIDE.U32 R28, R23, 0x4, R28 ;  /* 0x00000004171c7825 */ /* 0x000fc800078e001c */
[----:B0-----:R-:W-:-:S05]  /*1ea0*/  FADD R33, R30, -R0 ;  /* 0x800000001e217221 */ /* 0x001fca0000000000 */
[----:B------:R0:W-:Y:S04]  /*1eb0*/  STG.E desc[UR10][R34.64], R33 ;  /* 0x0000002122007986 */ /* 0x0001e8000c10190a */
[----:B------:R-:W2:Y:S01]  /*1ec0*/  LDG.E R30, desc[UR10][R28.64] ;  /* 0x0000000a1c1e7981 */ /* 0x000ea2000c1e1900 */
[----:B------:R-:W-:Y:S01]  /*1ed0*/  UIADD3 UR6, UPT, UPT, UR6, 0x8, URZ ;  /* 0x0000000806067890 */ /* 0x000fe2000fffe0ff */
[C---:B------:R-:W-:Y:S02]  /*1ee0*/  IMAD R36, R2.reuse, 0x18, R36 ;  /* 0x0000001802247824 */ /* 0x040fe400078e0224 */
[C---:B------:R-:W-:Y:S01]  /*1ef0*/  IMAD R7, R2.reuse, 0x18, R7 ;  /* 0x0000001802077824 */ /* 0x040fe200078e0207 */
[----:B------:R-:W-:Y:S01]  /*1f00*/  UISETP.NE.AND UP0, UPT, UR6, URZ, UPT ;  /* 0x000000ff0600728c */ /* 0x000fe2000bf05270 */
        /* <DEDUP_REMOVED lines=21> */
[----:B------:R-:W-:Y:S02]  /*2060*/  IMAD R23, R2, 0x18, R23 ;  /* 0x0000001802177824 */ /* 0x000fe400078e0217 */
[----:B--2---:R-:W-:-:S05]  /*2070*/  FADD R30, R30, -R4 ;  /* 0x800000041e1e7221 */ /* 0x004fca0000000000 */
[----:B------:R0:W-:Y:S01]  /*2080*/  STG.E desc[UR10][R28.64], R30 ;  /* 0x0000001e1c007986 */ /* 0x0001e2000c10190a */
[----:B------:R-:W-:Y:S05]  /*2090*/  BRA.U UP0, `(.L_x_75) ;  /* 0xfffffff900107547 */ /* 0x000fea000b83ffff */
[----:B------:R-:W-:-:S07]  /*20a0*/  MOV R2, UR7 ;  /* 0x0000000700027c02 */ /* 0x000fce0008000f00 */
.L_x_74:
[----:B------:R-:W-:-:S06]  /*20b0*/  ULOP3.LUT UP0, UR6, UR5, 0x7, URZ, 0xc0, !UPT ;  /* 0x0000000705067892 */ /* 0x000fcc000f80c0ff */
[----:B------:R-:W-:-:S13]  /*20c0*/  PLOP3.LUT P0, PT, PT, PT, UP0, 0x80, 0x8 ;  /* 0x000000000008781c */ /* 0x000fda0003f0f008 */
[----:B------:R-:W-:Y:S05]  /*20d0*/  @!P0 EXIT ;  /* 0x000000000000894d */ /* 0x000fea0003800000 */
[----:B------:R-:W1:Y:S01]  /*20e0*/  LDCU UR4, c[0x0][0x380] ;  /* 0x00007000ff0477ac */ /* 0x000e620008000800 */
[----:B------:R-:W-:Y:S02]  /*20f0*/  UISETP.GE.U32.AND UP0, UPT, UR6, 0x4, UPT ;  /* 0x000000040600788c */ /* 0x000fe4000bf06070 */
[----:B------:R-:W-:Y:S02]  /*2100*/  ULOP3.LUT UR7, UR5, 0x3, URZ, 0xc0, !UPT ;  /* 0x0000000305077892 */ /* 0x000fe4000f8ec0ff */
[----:B-1----:R-:W-:-:S05]  /*2110*/  UIMAD UR6, UR4, 0x3, URZ ;  /* 0x00000003040678a4 */ /* 0x002fca000f8e02ff */
[----:B------:R-:W-:Y:S07]  /*2120*/  BRA.U !UP0, `(.L_x_76) ;  /* 0x0000000108f87547 */ /* 0x000fee000b800000 */
[----:B------:R-:W1:Y:S01]  /*2130*/  LDC.64 R6, c[0x0][0x388] ;  /* 0x0000e200ff067b82 */ /* 0x000e620000000a00 */
[----:B------:R-:W-:-:S04]  /*2140*/  IMAD R15, R2, UR6, R3 ;  /* 0x00000006020f7c24 */ /* 0x000fc8000f8e0203 */
[----:B-1----:R-:W-:-:S05]  /*2150*/  IMAD.WIDE.U32 R8, R15, 0x4, R6 ;  /* 0x000000040f087825 */ /* 0x002fca00078e0006 */
[----:B------:R-:W2:Y:S01]  /*2160*/  LDG.E R10, desc[UR10][R8.64] ;  /* 0x0000000a080a7981 */ /* 0x000ea2000c1e1900 */
[----:B------:R-:W-:Y:S01]  /*2170*/  IADD3 R19, PT, PT, R15, UR4, RZ ;  /* 0x000000040f137c10 */ /* 0x000fe2000fffe0ff */
[----:B--2---:R-:W-:-:S04]  /*2180*/  FADD R17, R10, -R5 ;  /* 0x800000050a117221 */ /* 0x004fc80000000000 */
[C---:B------:R-:W-:Y:S01]  /*2190*/  IMAD.WIDE.U32 R10, R19.reuse, 0x4, R6 ;  /* 0x00000004130a7825 */ /* 0x040fe200078e0006 */
[----:B------:R1:W-:Y:S04]  /*21a0*/  STG.E desc[UR10][R8.64], R17 ;  /* 0x0000001108007986 */ /* 0x0003e8000c10190a */
[----:B------:R-:W2:Y:S01]  /*21b0*/  LDG.E R13, desc[UR10][R10.64] ;  /* 0x0000000a0a0d7981 */ /* 0x000ea2000c1e1900 */
[----:B------:R-:W-:Y:S01]  /*21c0*/  IADD3 R23, PT, PT, R19, UR4, RZ ;  /* 0x0000000413177c10 */ /* 0x000fe2000fffe0ff */
[----:B--2---:R-:W-:-:S04]  /*21d0*/  FADD R21, R13, -R0 ;  /* 0x800000000d157221 */ /* 0x004fc80000000000 */
[----:B------:R-:W-:Y:S01]  /*21e0*/  IMAD.WIDE.U32 R12, R23, 0x4, R6 ;  /* 0x00000004170c7825 */ /* 0x000fe200078e0006 */
[----:B------:R2:W-:Y:S04]  /*21f0*/  STG.E desc[UR10][R10.64], R21 ;  /* 0x000000150a007986 */ /* 0x0005e8000c10190a */
[----:B------:R-:W3:Y:S01]  /*2200*/  LDG.E R25, desc[UR10][R12.64] ;  /* 0x0000000a0c197981 */ /* 0x000ee2000c1e1900 */
[----:B------:R-:W-:-:S05]  /*2210*/  IADD3 R27, PT, PT, R15, UR6, RZ ;  /* 0x000000060f1b7c10 */ /* 0x000fca000fffe0ff */
[----:B------:R-:W-:-:S04]  /*2220*/  IMAD.WIDE.U32 R14, R27, 0x4, R6 ;  /* 0x000000041b0e7825 */ /* 0x000fc800078e0006 */
[----:B---3--:R-:W-:-:S05]  /*2230*/  FADD R25, R25, -R4 ;  /* 0x8000000419197221 */ /* 0x008fca0000000000 */
[----:B------:R3:W-:Y:S04]  /*2240*/  STG.E desc[UR10][R12.64], R25 ;  /* 0x000000190c007986 */ /* 0x0007e8000c10190a */
[----:B-1----:R-:W4:Y:S01]  /*2250*/  LDG.E R8, desc[UR10][R14.64] ;  /* 0x0000000a0e087981 */ /* 0x002f22000c1e1900 */
[----:B------:R-:W-:Y:S01]  /*2260*/  IADD3 R19, PT, PT, R19, UR6, RZ ;  /* 0x0000000613137c10 */ /* 0x000fe2000fffe0ff */
[----:B----4-:R-:W-:-:S04]  /*2270*/  FADD R17, R8, -R5 ;  /* 0x8000000508117221 */ /* 0x010fc80000000000 */
[----:B------:R-:W-:Y:S01]  /*2280*/  IMAD.WIDE.U32 R8, R19, 0x4, R6 ;  /* 0x0000000413087825 */ /* 0x000fe200078e0006 */
[----:B------:R1:W-:Y:S04]  /*2290*/  STG.E desc[UR10][R14.64], R17 ;  /* 0x000000110e007986 */ /* 0x0003e8000c10190a */
[----:B--2---:R-:W2:Y:S01]  /*22a0*/  LDG.E R11, desc[UR10][R8.64] ;  /* 0x0000000a080b7981 */ /* 0x004ea2000c1e1900 */
[----:B------:R-:W-:Y:S01]  /*22b0*/  IADD3 R23, PT, PT, R23, UR6, RZ ;  /* 0x0000000617177c10 */ /* 0x000fe2000fffe0ff */
[----:B--2---:R-:W-:-:S04]  /*22c0*/  FADD R21, R11, -R0 ;  /* 0x800000000b157221 */ /* 0x004fc80000000000 */
[----:B------:R-:W-:Y:S01]  /*22d0*/  IMAD.WIDE.U32 R10, R23, 0x4, R6 ;  /* 0x00000004170a7825 */ /* 0x000fe200078e0006 */
[----:B------:R2:W-:Y:S04]  /*22e0*/  STG.E desc[UR10][R8.64], R21 ;  /* 0x0000001508007986 */ /* 0x0005e8000c10190a */
[----:B---3--:R-:W3:Y:S01]  /*22f0*/  LDG.E R13, desc[UR10][R10.64] ;  /* 0x0000000a0a0d7981 */ /* 0x008ee2000c1e1900 */
[----:B------:R-:W-:Y:S01]  /*2300*/  IADD3 R27, PT, PT, R27, UR6, RZ ;  /* 0x000000061b1b7c10 */ /* 0x000fe2000fffe0ff */
[----:B---3--:R-:W-:-:S04]  /*2310*/  FADD R25, R13, -R4 ;  /* 0x800000040d197221 */ /* 0x008fc80000000000 */
[----:B------:R-:W-:Y:S01]  /*2320*/  IMAD.WIDE.U32 R12, R27, 0x4, R6 ;  /* 0x000000041b0c7825 */ /* 0x000fe200078e0006 */
        /* <DEDUP_REMOVED lines=22> */
[----:B------:R-:W-:-:S05]  /*2490*/  IADD3 R23, PT, PT, R23, UR6, RZ ;  /* 0x0000000617177c10 */ /* 0x000fca000fffe0ff */
[----:B------:R-:W-:-:S04]  /*24a0*/  IMAD.WIDE.U32 R6, R23, 0x4, R6 ;  /* 0x0000000417067825 */ /* 0x000fc800078e0006 */
[----:B--2---:R-:W-:-:S05]  /*24b0*/  FADD R15, R15, -R0 ;  /* 0x800000000f0f7221 */ /* 0x004fca0000000000 */
[----:B------:R1:W-:Y:S04]  /*24c0*/  STG.E desc[UR10][R12.64], R15 ;  /* 0x0000000f0c007986 */ /* 0x0003e8000c10190a */
[----:B---3--:R-:W2:Y:S01]  /*24d0*/  LDG.E R9, desc[UR10][R6.64] ;  /* 0x0000000a06097981 */ /* 0x008ea2000c1e1900 */
[----:B------:R-:W-:Y:S01]  /*24e0*/  IADD3 R2, PT, PT, R2, 0x4, RZ ;  /* 0x0000000402027810 */ /* 0x000fe20007ffe0ff */
[----:B--2---:R-:W-:-:S05]  /*24f0*/  FADD R9, R9, -R4 ;  /* 0x8000000409097221 */ /* 0x004fca0000000000 */
[----:B------:R1:W-:Y:S02]  /*2500*/  STG.E desc[UR10][R6.64], R9 ;  /* 0x0000000906007986 */ /* 0x0003e4000c10190a */
.L_x_76:
[----:B------:R-:W-:-:S13]  /*2510*/  ISETP.NE.AND P0, PT, RZ, UR7, PT ;  /* 0x00000007ff007c0c */ /* 0x000fda000bf05270 */
[----:B------:R-:W-:Y:S05]  /*2520*/  @!P0 EXIT ;  /* 0x000000000000894d */ /* 0x000fea0003800000 */
[----:B------:R-:W-:-:S09]  /*2530*/  UISETP.NE.AND UP0, UPT, UR7, 0x1, UPT ;  /* 0x000000010700788c */ /* 0x000fd2000bf05270 */
[----:B------:R-:W-:Y:S05]  /*2540*/  BRA.U !UP0, `(.L_x_77) ;  /* 0x0000000108807547 */ /* 0x000fea000b800000 */
[----:B-1----:R-:W1:Y:S01]  /*2550*/  LDC.64 R6, c[0x0][0x388] ;  /* 0x0000e200ff067b82 */ /* 0x002e620000000a00 */
        /* <DEDUP_REMOVED lines=31> */
.L_x_77:
[----:B------:R-:W-:-:S04]  /*2750*/  ULOP3.LUT UR5, UR5, 0x1, URZ, 0xc0, !UPT ;  /* 0x0000000105057892 */ /* 0x000fc8000f8ec0ff */
[----:B------:R-:W-:-:S06]  /*2760*/  UISETP.NE.U32.AND UP0, UPT, UR5, 0x1, UPT ;  /* 0x000000010500788c */ /* 0x000fcc000bf05070 */
[----:B------:R-:W-:-:S13]  /*2770*/  PLOP3.LUT P0, PT, PT, PT, UP0, 0x80, 0x8 ;  /* 0x000000000008781c */ /* 0x000fda0003f0f008 */
[----:B------:R-:W-:Y:S05]  /*2780*/  @P0 EXIT ;  /* 0x000000000000094d */ /* 0x000fea0003800000 */
[----:B-1--4-:R-:W1:Y:S01]  /*2790*/  LDC.64 R8, c[0x0][0x388] ;  /* 0x0000e200ff087b82 */ /* 0x012e620000000a00 */
[----:B------:R-:W-:-:S04]  /*27a0*/  IMAD R7, R2, UR6, R3 ;  /* 0x0000000602077c24 */ /* 0x000fc8000f8e0203 */
[----:B-1----:R-:W-:-:S05]  /*27b0*/  IMAD.WIDE.U32 R2, R7, 0x4, R8 ;  /* 0x0000000407027825 */ /* 0x002fca00078e0008 */
[----:B------:R-:W2:Y:S01]  /*27c0*/  LDG.E R6, desc[UR10][R2.64] ;  /* 0x0000000a02067981 */ /* 0x000ea2000c1e1900 */
[----:B------:R-:W-:Y:S01]  /*27d0*/  IADD3 R11, PT, PT, R7, UR4, RZ ;  /* 0x00000004070b7c10 */ /* 0x000fe2000fffe0ff */
[----:B--2---:R-:W-:-:S04]  /*27e0*/  FADD R5, R6, -R5 ;  /* 0x8000000506057221 */ /* 0x004fc80000000000 */
[C---:B------:R-:W-:Y:S01]  /*27f0*/  IMAD.WIDE.U32 R6, R11.reuse, 0x4, R8 ;  /* 0x000000040b067825 */ /* 0x040fe200078e0008 */
[----:B------:R-:W-:Y:S04]  /*2800*/  STG.E desc[UR10][R2.64], R5 ;  /* 0x0000000502007986 */ /* 0x000fe8000c10190a */
[----:B------:R-:W2:Y:S01]  /*2810*/  LDG.E R13, desc[UR10][R6.64] ;  /* 0x0000000a060d7981 */ /* 0x000ea2000c1e1900 */
[----:B------:R-:W-:-:S05]  /*2820*/  IADD3 R11, PT, PT, R11, UR4, RZ ;  /* 0x000000040b0b7c10 */ /* 0x000fca000fffe0ff */
[----:B------:R-:W-:-:S04]  /*2830*/  IMAD.WIDE.U32 R8, R11, 0x4, R8 ;  /* 0x000000040b087825 */ /* 0x000fc800078e0008 */
[----:B--2---:R-:W-:-:S05]  /*2840*/  FADD R13, R13, -R0 ;  /* 0x800000000d0d7221 */ /* 0x004fca0000000000 */
[----:B------:R-:W-:Y:S04]  /*2850*/  STG.E desc[UR10][R6.64], R13 ;  /* 0x0000000d06007986 */ /* 0x000fe8000c10190a */
[----:B------:R-:W2:Y:S02]  /*2860*/  LDG.E R11, desc[UR10][R8.64] ;  /* 0x0000000a080b7981 */ /* 0x000ea4000c1e1900 */
[----:B--2---:R-:W-:-:S05]  /*2870*/  FADD R11, R11, -R4 ;  /* 0x800000040b0b7221 */ /* 0x004fca0000000000 */
[----:B------:R-:W-:Y:S01]  /*2880*/  STG.E desc[UR10][R8.64], R11 ;  /* 0x0000000b08007986 */ /* 0x000fe2000c10190a */
[----:B------:R-:W-:Y:S05]  /*2890*/  EXIT ;  /* 0x000000000000794d */ /* 0x000fea0003800000 */
        .weak           $__internal_5_$__cuda_sm3x_div_rn_noftz_f32_slowpath
        .type           $__internal_5_$__cuda_sm3x_div_rn_noftz_f32_slowpath,@function
        .size           $__internal_5_$__cuda_sm3x_div_rn_noftz_f32_slowpath,(.L_x_101 - $__internal_5_$__cuda_sm3x_div_rn_noftz_f32_slowpath)
$__internal_5_$__cuda_sm3x_div_rn_noftz_f32_slowpath:
[----:B------:R-:W-:Y:S01]  /*28a0*/  SHF.R.U32.HI R11, RZ, 0x17, R7 ;  /* 0x00000017ff0b7819 */ /* 0x000fe20000011607 */
[----:B------:R-:W-:Y:S01]  /*28b0*/  BSSY.RECONVERGENT B1, `(.L_x_78) ;  /* 0x0000062000017945 */ /* 0x000fe20003800200 */
[----:B------:R-:W-:Y:S02]  /*28c0*/  SHF.R.U32.HI R10, RZ, 0x17, R6 ;  /* 0x00000017ff0a7819 */ /* 0x000fe40000011606 */
[----:B------:R-:W-:Y:S02]  /*28d0*/  LOP3.LUT R16, R11, 0xff, RZ, 0xc0, !PT ;  /* 0x000000ff0b107812 */ /* 0x000fe400078ec0ff */
[----:B------:R-:W-:Y:S02]  /*28e0*/  LOP3.LUT R14, R10, 0xff, RZ, 0xc0, !PT ;  /* 0x000000ff0a0e7812 */ /* 0x000fe400078ec0ff */
[----:B------:R-:W-:Y:S02]  /*28f0*/  IADD3 R12, PT, PT, R16, -0x1, RZ ;  /* 0xffffffff100c7810 */ /* 0x000fe40007ffe0ff */
[----:B------:R-:W-:-:S02]  /*2900*/  IADD3 R11, PT, PT, R14, -0x1, RZ ;  /* 0xffffffff0e0b7810 */ /* 0x000fc40007ffe0ff */
[----:B------:R-:W-:-:S04]  /*2910*/  ISETP.GT.U32.AND P0, PT, R12, 0xfd, PT ;  /* 0x000000fd0c00780c */ /* 0x000fc80003f04070 */
[----:B------:R-:W-:-:S13]  /*2920*/  ISETP.GT.U32.OR P0, PT, R11, 0xfd, P0 ;  /* 0x000000fd0b00780c */ /* 0x000fda0000704470 */
[----:B------:R-:W-:Y:S01]  /*2930*/  @!P0 MOV R10, RZ ;  /* 0x000000ff000a8202 */ /* 0x000fe20000000f00 */
[----:B------:R-:W-:Y:S06]  /*2940*/  @!P0 BRA `(.L_x_79) ;  /* 0x00000000005c8947 */ /* 0x000fec0003800000 */
[----:B------:R-:W-:Y:S02]  /*2950*/  FSETP.GTU.FTZ.AND P0, PT, |R6|, +INF , PT ;  /* 0x7f8000000600780b */ /* 0x000fe40003f1c200 */
[----:B------:R-:W-:-:S04]  /*2960*/  FSETP.GTU.FTZ.AND P1, PT, |R7|, +INF , PT ;  /* 0x7f8000000700780b */ /* 0x000fc80003f3c200 */
[----:B------:R-:W-:-:S13]  /*2970*/  PLOP3.LUT P0, PT, P0, P1, PT, 0xf8, 0x8f ;  /* 0x00000000008f781c */ /* 0x000fda0000703f70 */
[----:B------:R-:W-:Y:S05]  /*2980*/  @P0 BRA `(.L_x_80) ;  /* 0x00000004004c0947 */ /* 0x000fea0003800000 */
[----:B------:R-:W-:-:S13]  /*2990*/  LOP3.LUT P0, RZ, R7, 0x7fffffff, R6, 0xc8, !PT ;  /* 0x7fffffff07ff7812 */ /* 0x000fda000780c806 */
[----:B------:R-:W-:Y:S05]  /*29a0*/  @!P0 BRA `(.L_x_81) ;  /* 0x00000004003c8947 */ /* 0x000fea0003800000 */
[C---:B------:R-:W-:Y:S02]  /*29b0*/  FSETP.NEU.FTZ.AND P3, PT, |R6|.reuse, +INF , PT ;  /* 0x7f8000000600780b */ /* 0x040fe40003f7d200 */
[----:B------:R-:W-:Y:S02]  /*29c0*/  FSETP.NEU.FTZ.AND P1, PT, |R7|, +INF , PT ;  /* 0x7f8000000700780b */ /* 0x000fe40003f3d200 */
[----:B------:R-:W-:-:S11]  /*29d0*/  FSETP.NEU.FTZ.AND P0, PT, |R6|, +INF , PT ;  /* 0x7f8000000600780b */ /* 0x000fd60003f1d200 */
[----:B------:R-:W-:Y:S05]  /*29e0*/  @!P1 BRA !P3, `(.L_x_81) ;  /* 0x00000004002c9947 */ /* 0x000fea0005800000 */
[----:B------:R-:W-:-:S04]  /*29f0*/  LOP3.LUT P3, RZ, R6, 0x7fffffff, RZ, 0xc0, !PT ;  /* 0x7fffffff06ff7812 */ /* 0x000fc8000786c0ff */
[----:B------:R-:W-:-:S13]  /*2a00*/  PLOP3.LUT P1, PT, P1, P3, PT, 0x2f, 0xf2 ;  /* 0x0000000000f2781c */ /* 0x000fda0000f26577 */
[----:B------:R-:W-:Y:S05]  /*2a10*/  @P1 BRA `(.L_x_82) ;  /* 0x0000000400181947 */ /* 0x000fea0003800000 */
[----:B------:R-:W-:-:S04]  /*2a20*/  LOP3.LUT P1, RZ, R7, 0x7fffffff, RZ, 0xc0, !PT ;  /* 0x7fffffff07ff7812 */ /* 0x000fc8000782c0ff */
[----:B------:R-:W-:-:S13]  /*2a30*/  PLOP3.LUT P0, PT, P0, P1, PT, 0x2f, 0xf2 ;  /* 0x0000000000f2781c */ /* 0x000fda0000702577 */
[----:B------:R-:W-:Y:S05]  /*2a40*/  @P0 BRA `(.L_x_83) ;  /* 0x0000000400000947 */ /* 0x000fea0003800000 */
[----:B------:R-:W-:Y:S02]  /*2a50*/  ISETP.GE.AND P0, PT, R11, RZ, PT ;  /* 0x000000ff0b00720c */ /* 0x000fe40003f06270 */
[----:B------:R-:W-:-:S11]  /*2a60*/  ISETP.GE.AND P1, PT, R12, RZ, PT ;  /* 0x000000ff0c00720c */ /* 0x000fd60003f26270 */
[----:B------:R-:W-:Y:S01]  /*2a70*/  @P0 MOV R10, RZ ;  /* 0x000000ff000a0202 */ /* 0x000fe20000000f00 */
[----:B------:R-:W-:Y:S01]  /*2a80*/  @!P0 FFMA R6, R6, 1.84467440737095516160e+19, RZ ;  /* 0x5f80000006068823 */ /* 0x000fe200000000ff */
[----:B------:R-:W-:Y:S01]  /*2a90*/  @!P0 MOV R10, 0xffffffc0 ;  /* 0xffffffc0000a8802 */ /* 0x000fe20000000f00 */
[----:B------:R-:W-:-:S03]  /*2aa0*/  @!P1 FFMA R7, R7, 1.84467440737095516160e+19, RZ ;  /* 0x5f80000007079823 */ /* 0x000fc600000000ff */
[----:B------:R-:W-:-:S07]  /*2ab0*/  @!P1 IADD3 R10, PT, PT, R10, 0x40, RZ ;  /* 0x000000400a0a9810 */ /* 0x000fce0007ffe0ff */
.L_x_79:
[----:B------:R-:W-:Y:S01]  /*2ac0*/  LEA R12, R16, 0xc0800000, 0x17 ;  /* 0xc0800000100c7811 */ /* 0x000fe200078eb8ff */
[----:B------:R-:W-:Y:S03]  /*2ad0*/  BSSY.RECONVERGENT B2, `(.L_x_84) ;  /* 0x0000036000027945 */ /* 0x000fe60003800200 */
[----:B------:R-:W-:Y:S02]  /*2ae0*/  IADD3 R12, PT, PT, -R12, R7, RZ ;  /* 0x000000070c0c7210 */ /* 0x000fe40007ffe1ff */
[----:B------:R-:W-:Y:S02]  /*2af0*/  IADD3 R7, PT, PT, R14, -0x7f, RZ ;  /* 0xffffff810e077810 */ /* 0x000fe40007ffe0ff */
[----:B------:R-:W0:Y:S01]  /*2b00*/  MUFU.RCP R11, R12 ;  /* 0x0000000c000b7308 */ /* 0x000e220000001000 */
[----:B------:R-:W-:Y:S02]  /*2b10*/  FADD.FTZ R13, -R12, -RZ ;  /* 0x800000ff0c0d7221 */ /* 0x000fe40000010100 */
[C---:B------:R-:W-:Y:S01]  /*2b20*/  IMAD R6, R7.reuse, -0x800000, R6 ;  /* 0xff80000007067824 */ /* 0x040fe200078e0206 */
[----:B------:R-:W-:-:S04]  /*2b30*/  IADD3 R7, PT, PT, R7, 0x7f, -R16 ;  /* 0x0000007f07077810 */ /* 0x000fc80007ffe810 */
[----:B------:R-:W-:Y:S01]  /*2b40*/  IADD3 R7, PT, PT, R7, R10, RZ ;  /* 0x0000000a07077210 */ /* 0x000fe20007ffe0ff */
[----:B0-----:R-:W-:-:S04]  /*2b50*/  FFMA R14, R11, R13, 1 ;  /* 0x3f8000000b0e7423 */ /* 0x001fc8000000000d */
[----:B------:R-:W-:-:S04]  /*2b60*/  FFMA R18, R11, R14, R11 ;  /* 0x0000000e0b127223 */ /* 0x000fc8000000000b */
[----:B------:R-:W-:-:S04]  /*2b70*/  FFMA R11, R6, R18, RZ ;  /* 0x00000012060b7223 */ /* 0x000fc800000000ff */
[----:B------:R-:W-:-:S04]  /*2b80*/  FFMA R14, R13, R11, R6 ;  /* 0x0000000b0d0e7223 */ /* 0x000fc80000000006 */
[----:B------:R-:W-:-:S04]  /*2b90*/  FFMA R15, R18, R14, R11 ;  /* 0x0000000e120f7223 */ /* 0x000fc8000000000b */
[----:B------:R-:W-:-:S04]  /*2ba0*/  FFMA R14, R13, R15, R6 ;  /* 0x0000000f0d0e7223 */ /* 0x000fc80000000006 */
[----:B------:R-:W-:-:S05]  /*2bb0*/  FFMA R11, R18, R14, R15 ;  /* 0x0000000e120b7223 */ /* 0x000fca000000000f */
[----:B------:R-:W-:-:S04]  /*2bc0*/  SHF.R.U32.HI R6, RZ, 0x17, R11 ;  /* 0x00000017ff067819 */ /* 0x000fc8000001160b */
[----:B------:R-:W-:-:S04]  /*2bd0*/  LOP3.LUT R6, R6, 0xff, RZ, 0xc0, !PT ;  /* 0x000000ff06067812 */ /* 0x000fc800078ec0ff */
[----:B------:R-:W-:-:S04]  /*2be0*/  IADD3 R12, PT, PT, R6, R7, RZ ;  /* 0x00000007060c7210 */ /* 0x000fc80007ffe0ff */
[----:B------:R-:W-:-:S04]  /*2bf0*/  IADD3 R6, PT, PT, R12, -0x1, RZ ;  /* 0xffffffff0c067810 */ /* 0x000fc80007ffe0ff */
[----:B------:R-:W-:-:S13]  /*2c00*/  ISETP.GE.U32.AND P0, PT, R6, 0xfe, PT ;  /* 0x000000fe0600780c */ /* 0x000fda0003f06070 */
[----:B------:R-:W-:Y:S05]  /*2c10*/  @!P0 BRA `(.L_x_85) ;  /* 0x0000000000808947 */ /* 0x000fea0003800000 */
[----:B------:R-:W-:-:S13]  /*2c20*/  ISETP.GT.AND P0, PT, R12, 0xfe, PT ;  /* 0x000000fe0c00780c */ /* 0x000fda0003f04270 */
[----:B------:R-:W-:Y:S05]  /*2c30*/  @P0 BRA `(.L_x_86) ;  /* 0x00000000006c0947 */ /* 0x000fea0003800000 */
[----:B------:R-:W-:-:S13]  /*2c40*/  ISETP.GE.AND P0, PT, R12, 0x1, PT ;  /* 0x000000010c00780c */ /* 0x000fda0003f06270 */
[----:B------:R-:W-:Y:S05]  /*2c50*/  @P0 BRA `(.L_x_87) ;  /* 0x0000000000740947 */ /* 0x000fea0003800000 */
[----:B------:R-:W-:Y:S02]  /*2c60*/  ISETP.GE.AND P0, PT, R12, -0x18, PT ;  /* 0xffffffe80c00780c */ /* 0x000fe40003f06270 */
[----:B------:R-:W-:-:S11]  /*2c70*/  LOP3.LUT R11, R11, 0x80000000, RZ, 0xc0, !PT ;  /* 0x800000000b0b7812 */ /* 0x000fd600078ec0ff */
[----:B------:R-:W-:Y:S05]  /*2c80*/  @!P0 BRA `(.L_x_87) ;  /* 0x0000000000688947 */ /* 0x000fea0003800000 */
[-CC-:B------:R-:W-:Y:S01]  /*2c90*/  FFMA.RZ R6, R18, R14.reuse, R15.reuse ;  /* 0x0000000e12067223 */ /* 0x180fe2000000c00f */
[----:B------:R-:W-:Y:S01]  /*2ca0*/  IADD3 R13, PT, PT, R12, 0x20, RZ ;  /* 0x000000200c0d7810 */ /* 0x000fe20007ffe0ff */
[-CC-:B------:R-:W-:Y:S01]  /*2cb0*/  FFMA.RM R7, R18, R14.reuse, R15.reuse ;  /* 0x0000000e12077223 */ /* 0x180fe2000000400f */
[----:B------:R-:W-:Y:S02]  /*2cc0*/  ISETP.NE.AND P3, PT, R12, RZ, PT ;  /* 0x000000ff0c00720c */ /* 0x000fe40003f65270 */
[----:B------:R-:W-:Y:S01]  /*2cd0*/  LOP3.LUT R10, R6, 0x7fffff, RZ, 0xc0, !PT ;  /* 0x007fffff060a7812 */ /* 0x000fe200078ec0ff */
[----:B------:R-:W-:Y:S01]  /*2ce0*/  FFMA.RP R6, R18, R14, R15 ;  /* 0x0000000e12067223 */ /* 0x000fe2000000800f */
[----:B------:R-:W-:Y:S02]  /*2cf0*/  ISETP.NE.AND P1, PT, R12, RZ, PT ;  /* 0x000000ff0c00720c */ /* 0x000fe40003f25270 */
[----:B------:R-:W-:Y:S02]  /*2d00*/  LOP3.LUT R10, R10, 0x800000, RZ, 0xfc, !PT ;  /* 0x008000000a0a7812 */ /* 0x000fe400078efcff */
[----:B------:R-:W-:-:S02]  /*2d10*/  IADD3 R12, PT, PT, -R12, RZ, RZ ;  /* 0x000000ff0c0c7210 */ /* 0x000fc40007ffe1ff */
[----:B------:R-:W-:Y:S02]  /*2d20*/  SHF.L.U32 R13, R10, R13, RZ ;  /* 0x0000000d0a0d7219 */ /* 0x000fe400000006ff */
[----:B------:R-:W-:Y:S02]  /*2d30*/  FSETP.NEU.FTZ.AND P0, PT, R6, R7, PT ;  /* 0x000000070600720b */ /* 0x000fe40003f1d000 */
[----:B------:R-:W-:Y:S02]  /*2d40*/  SEL R7, R12, RZ, P3 ;  /* 0x000000ff0c077207 */ /* 0x000fe40001800000 */
[----:B------:R-:W-:Y:S02]  /*2d50*/  ISETP.NE.AND P1, PT, R13, RZ, P1 ;  /* 0x000000ff0d00720c */ /* 0x000fe40000f25270 */
[----:B------:R-:W-:Y:S02]  /*2d60*/  SHF.R.U32.HI R7, RZ, R7, R10 ;  /* 0x00000007ff077219 */ /* 0x000fe4000001160a */
[----:B------:R-:W-:-:S02]  /*2d70*/  PLOP3.LUT P0, PT, P0, P1, PT, 0xf8, 0x8f ;  /* 0x00000000008f781c */ /* 0x000fc40000703f70 */
[----:B------:R-:W-:Y:S02]  /*2d80*/  SHF.R.U32.HI R13, RZ, 0x1, R7 ;  /* 0x00000001ff0d7819 */ /* 0x000fe40000011607 */
[----:B------:R-:W-:-:S04]  /*2d90*/  SEL R6, RZ, 0x1, !P0 ;  /* 0x00000001ff067807 */ /* 0x000fc80004000000 */
[----:B------:R-:W-:-:S04]  /*2da0*/  LOP3.LUT R6, R6, 0x1, R13, 0xf8, !PT ;  /* 0x0000000106067812 */ /* 0x000fc800078ef80d */
[----:B------:R-:W-:-:S04]  /*2db0*/  LOP3.LUT R6, R6, R7, RZ, 0xc0, !PT ;  /* 0x0000000706067212 */ /* 0x000fc800078ec0ff */
[----:B------:R-:W-:-:S04]  /*2dc0*/  IADD3 R6, PT, PT, R13, R6, RZ ;  /* 0x000000060d067210 */ /* 0x000fc80007ffe0ff */
[----:B------:R-:W-:Y:S01]  /*2dd0*/  LOP3.LUT R11, R6, R11, RZ, 0xfc, !PT ;  /* 0x0000000b060b7212 */ /* 0x000fe200078efcff */
[----:B------:R-:W-:Y:S06]  /*2de0*/  BRA `(.L_x_87) ;  /* 0x0000000000107947 */ /* 0x000fec0003800000 */
.L_x_86:
[----:B------:R-:W-:-:S04]  /*2df0*/  LOP3.LUT R11, R11, 0x80000000, RZ, 0xc0, !PT ;  /* 0x800000000b0b7812 */ /* 0x000fc800078ec0ff */
[----:B------:R-:W-:Y:S01]  /*2e00*/  LOP3.LUT R11, R11, 0x7f800000, RZ, 0xfc, !PT ;  /* 0x7f8000000b0b7812 */ /* 0x000fe200078efcff */
[----:B------:R-:W-:Y:S06]  /*2e10*/  BRA `(.L_x_87) ;  /* 0x0000000000047947 */ /* 0x000fec0003800000 */
.L_x_85:
[----:B------:R-:W-:-:S07]  /*2e20*/  LEA R11, R7, R11, 0x17 ;  /* 0x0000000b070b7211 */ /* 0x000fce00078eb8ff */
.L_x_87:
[----:B------:R-:W-:Y:S05]  /*2e30*/  BSYNC.RECONVERGENT B2 ;  /* 0x0000000000027941 */ /* 0x000fea0003800200 */
.L_x_84:
[----:B------:R-:W-:Y:S05]  /*2e40*/  BRA `(.L_x_88) ;  /* 0x0000000000207947 */ /* 0x000fea0003800000 */
.L_x_83:
[----:B------:R-:W-:-:S04]  /*2e50*/  LOP3.LUT R6, R7, 0x80000000, R6, 0x48, !PT ;  /* 0x8000000007067812 */ /* 0x000fc800078e4806 */
[----:B------:R-:W-:Y:S01]  /*2e60*/  LOP3.LUT R11, R6, 0x7f800000, RZ, 0xfc, !PT ;  /* 0x7f800000060b7812 */ /* 0x000fe200078efcff */
[----:B------:R-:W-:Y:S06]  /*2e70*/  BRA `(.L_x_88) ;  /* 0x0000000000147947 */ /* 0x000fec0003800000 */
.L_x_82:
[----:B------:R-:W-:Y:S01]  /*2e80*/  LOP3.LUT R11, R7, 0x80000000, R6, 0x48, !PT ;  /* 0x80000000070b7812 */ /* 0x000fe200078e4806 */
[----:B------:R-:W-:Y:S06]  /*2e90*/  BRA `(.L_x_88) ;  /* 0x00000000000c7947 */ /* 0x000fec0003800000 */
.L_x_81:
[----:B------:R-:W0:Y:S01]  /*2ea0*/  MUFU.RSQ R11, -QNAN ;  /* 0xffc00000000b7908 */ /* 0x000e220000001400 */
[----:B------:R-:W-:Y:S05]  /*2eb0*/  BRA `(.L_x_88) ;  /* 0x0000000000047947 */ /* 0x000fea0003800000 */
.L_x_80:
[----:B------:R-:W-:-:S07]  /*2ec0*/  FADD.FTZ R11, R6, R7 ;  /* 0x00000007060b7221 */ /* 0x000fce0000010000 */
.L_x_88:
[----:B------:R-:W-:Y:S05]  /*2ed0*/  BSYNC.RECONVERGENT B1 ;  /* 0x0000000000017941 */ /* 0x000fea0003800200 */
.L_x_78:
[----:B------:R-:W-:Y:S01]  /*2ee0*/  HFMA2 R7, -RZ, RZ, 0, 0 ;  /* 0x00000000ff077431 */ /* 0x000fe200000001ff */
[----:B------:R-:W-:-:S04]  /*2ef0*/  MOV R6, R8 ;  /* 0x0000000800067202 */ /* 0x000fc80000000f00 */
[----:B0-----:R-:W-:Y:S05]  /*2f00*/  RET.REL.NODEC R6 `(_Z19k_center_conformersjjPfPi) ;  /* 0xffffffd0063c7950 */ /* 0x001fea0003c3ffff */
.L_x_89:
        /* <DEDUP_REMOVED lines=15> */
.L_x_101:


//--------------------- .text._Z12k_rotate_alljjPfS_ --------------------------
	.section	.text._Z12k_rotate_alljjPfS_,"ax",@progbits
	.align	128
        .global         _Z12k_rotate_alljjPfS_
        .type           _Z12k_rotate_alljjPfS_,@function
        .size           _Z12k_rotate_alljjPfS_,(.L_x_104 - _Z12k_rotate_alljjPfS_)
        .other          _Z12k_rotate_alljjPfS_,@"STO_CUDA_ENTRY STV_DEFAULT"
_Z12k_rotate_alljjPfS_:
.text._Z12k_rotate_alljjPfS_:
[----:B------:R-:W-:Y:S01]  /*0000*/  LDC R1, c[0x0][0x37c] ;  /* 0x0000df00ff017b82 */ /* 0x000fe20000000800 */
[----:B------:R-:W0:Y:S07]  /*0010*/  S2R R32, SR_TID.X ;  /* 0x0000000000207919 */ /* 0x000e2e0000002100 */
[----:B------:R-:W1:Y:S01]  /*0020*/  S2UR UR4, SR_CTAID.X ;  /* 0x00000000000479c3 */ /* 0x000e620000002500 */
[----:B------:R-:W1:Y:S01]  /*0030*/  LDCU UR5, c[0x0][0x360] ;  /* 0x00006c00ff0577ac */ /* 0x000e620008000800 */
[----:B------:R-:W2:Y:S02]  /*0040*/  LDCU.64 UR10, c[0x0][0x380] ;  /* 0x00007000ff0a77ac */ /* 0x000ea40008000a00 */
[----:B--2---:R-:W-:Y:S01]  /*0050*/  ISETP.NE.AND P0, PT, RZ, UR11, PT ;  /* 0x0000000bff007c0c */ /* 0x004fe2000bf05270 */
[----:B-1----:R-:W-:-:S06]  /*0060*/  UIMAD UR5, UR5, UR4, URZ ;  /* 0x00000004050572a4 */ /* 0x002fcc000f8e02ff */
[----:B0-----:R-:W-:-:S04]  /*0070*/  IADD3 R0, PT, PT, R32, UR5, RZ ;  /* 0x0000000520007c10 */ /* 0x001fc8000fffe0ff */
[----:B------:R-:W-:-:S13]  /*0080*/  ISETP.GE.U32.OR P0, PT, R0, UR10, !P0 ;  /* 0x0000000a00007c0c */ /* 0x000fda000c706470 */
[----:B------:R-:W-:Y:S05]  /*0090*/  @P0 EXIT ;  /* 0x000000000000094d */ /* 0x000fea0003800000 */
[----:B------:R-:W-:Y:S01]  /*00a0*/  IADD3 R19, PT, PT, R0, UR10, RZ ;  /* 0x0000000a00137c10 */ /* 0x000fe2000fffe0ff */
[----:B------:R-:W0:Y:S01]  /*00b0*/  LDC.64 R2, c[0x0][0x390] ;  /* 0x0000e400ff027b82 */ /* 0x000e220000000a00 */
[----:B------:R-:W-:Y:S01]  /*00c0*/  UIADD3 UR4, UPT, UPT, UR11, -0x1, URZ ;  /* 0xffffffff0b047890 */ /* 0x000fe2000fffe0ff */
[----:B------:R-:W-:Y:S01]  /*00d0*/  MOV R47, UR10 ;  /* 0x0000000a002f7c02 */ /* 0x000fe20008000f00 */
[----:B------:R-:W1:Y:S01]  /*00e0*/  LDCU.64 UR8, c[0x0][0x358] ;  /* 0x00006b00ff0877ac */ /* 0x000e620008000a00 */
[----:B------:R-:W-:Y:S02]  /*00f0*/  IADD3 R17, PT, PT, R19, UR10, RZ ;  /* 0x0000000a13117c10 */ /* 0x000fe4000fffe0ff */
[----:B------:R-:W-:Y:S02]  /*0100*/  LEA R47, R47, R47, 0x1 ;  /* 0x0000002f2f2f7211 */ /* 0x000fe400078e08ff */
[----:B------:R-:W-:Y:S02]  /*0110*/  IADD3 R15, PT, PT, R17, UR10, RZ ;  /* 0x0000000a110f7c10 */ /* 0x000fe4000fffe0ff */
[----:B------:R-:W-:Y:S01]  /*0120*/  MOV R4, UR4 ;  /* 0x0000000400047c02 */ /* 0x000fe20008000f00 */
[----:B------:R-:W-:Y:S01]  /*0130*/  UMOV UR4, URZ ;  /* 0x000000ff00047c82 */ /* 0x000fe20008000000 */
[----:B------:R-:W-:-:S02]  /*0140*/  IADD3 R13, PT, PT, R15, UR10, RZ ;  /* 0x0000000a0f0d7c10 */ /* 0x000fc4000fffe0ff */
[----:B------:R-:W-:Y:S02]  /*0150*/  ISETP.GE.U32.AND P0, PT, R4, 0x3, PT ;  /* 0x000000030400780c */ /* 0x000fe40003f06070 */
[----:B------:R-:W-:-:S04]  /*0160*/  IADD3 R11, PT, PT, R13, UR10, RZ ;  /* 0x0000000a0d0b7c10 */ /* 0x000fc8000fffe0ff */
[----:B------:R-:W-:-:S04]  /*0170*/  IADD3 R9, PT, PT, R11, UR10, RZ ;  /* 0x0000000a0b097c10 */ /* 0x000fc8000fffe0ff */
[----:B------:R-:W-:Y:S01]  /*0180*/  IADD3 R7, PT, PT, R9, UR10, RZ ;  /* 0x0000000a09077c10 */ /* 0x000fe2000fffe0ff */
[----:B0-----:R-:W-:-:S03]  /*0190*/  IMAD.WIDE.U32 R18, R19, 0x4, R2 ;  /* 0x0000000413127825 */ /* 0x001fc600078e0002 */
[----:B------:R-:W-:Y:S01]  /*01a0*/  IADD3 R5, PT, PT, R7, UR10, RZ ;  /* 0x0000000a07057c10 */ /* 0x000fe2000fffe0ff */
[----:B------:R-:W-:-:S04]  /*01b0*/  IMAD.WIDE.U32 R16, R17, 0x4, R2 ;  /* 0x0000000411107825 */ /* 0x000fc800078e0002 */
[----:B------:R-:W-:-:S04]  /*01c0*/  IMAD.WIDE.U32 R14, R15, 0x4, R2 ;  /* 0x000000040f0e7825 */ /* 0x000fc800078e0002 */
[----:B------:R-:W-:-:S04]  /*01d0*/  IMAD.WIDE.U32 R12, R13, 0x4, R2 ;  /* 0x000000040d0c7825 */ /* 0x000fc800078e0002 */
[----:B------:R-:W-:-:S04]  /*01e0*/  IMAD.WIDE.U32 R10, R11, 0x4, R2 ;  /* 0x000000040b0a7825 */ /* 0x000fc800078e0002 */
[----:B------:R-:W-:-:S04]  /*01f0*/  IMAD.WIDE.U32 R8, R9, 0x4, R2 ;  /* 0x0000000409087825 */ /* 0x000fc800078e0002 */
[----:B------:R-:W-:-:S04]  /*0200*/  IMAD.WIDE.U32 R6, R7, 0x4, R2 ;  /* 0x0000000407067825 */ /* 0x000fc800078e0002 */
[----:B------:R-:W-:-:S04]  /*0210*/  IMAD.WIDE.U32 R4, R5, 0x4, R2 ;  /* 0x0000000405047825 */ /* 0x000fc800078e0002 */
[----:B------:R-:W-:Y:S01]  /*0220*/  IMAD.WIDE.U32 R2, R0, 0x4, R2 ;  /* 0x0000000400027825 */ /* 0x000fe200078e0002 */
[----:B-1----:R-:W-:Y:S06]  /*0230*/  @!P0 BRA `(.L_x_90) ;  /* 0x0000000800748947 */ /* 0x002fec0003800000 */
[----:B------:R-:W-:Y:S01]  /*0240*/  MOV R37, UR10 ;  /* 0x0000000a00257c02 */ /* 0x000fe20008000f00 */
[----:B------:R-:W-:Y:S01]  /*0250*/  ULOP3.LUT UR4, UR11, 0xfffffffc, URZ, 0xc0, !UPT ;  /* 0xfffffffc0b047892 */ /* 0x000fe2000f8ec0ff */
[----:B------:R-:W-:Y:S02]  /*0260*/  MOV R51, UR10 ;  /* 0x0000000a00337c02 */ /* 0x000fe40008000f00 */
[----:B------:R-:W-:Y:S01]  /*0270*/  MOV R41, UR10 ;  /* 0x0000000a00297c02 */ /* 0x000fe20008000f00 */
[--C-:B------:R-:W-:Y:S01]  /*0280*/  IMAD R37, R37, 0x7, R0.reuse ;  /* 0x0000000725257824 */ /* 0x100fe200078e0200 */
        /* <DEDUP_REMOVED lines=9> */
[----:B------:R-:W-:Y:S01]  /*0320*/  IMAD R49, R49, 0x9, R0 ;  /* 0x0000000931317824 */ /* 0x000fe200078e0200 */
[----:B------:R-:W-:Y:S01]  /*0330*/  MOV R39, UR10 ;  /* 0x0000000a00277c02 */ /* 0x000fe20008000f00 */
[----:B------:R-:W-:Y:S01]  /*0340*/  UIADD3 UR4, UPT, UPT, -UR4, URZ, URZ ;  /* 0x000000ff04047290 */ /* 0x000fe2000fffe1ff */
[----:B------:R-:W-:-:S02]  /*0350*/  MOV R43, UR10 ;  /* 0x0000000a002b7c02 */ /* 0x000fc40008000f00 */
[----:B------:R-:W-:Y:S02]  /*0360*/  IADD3 R47, PT, PT, R0, R47, RZ ;  /* 0x0000002f002f7210 */ /* 0x000fe40007ffe0ff */
[----:B------:R-:W-:Y:S02]  /*0370*/  IADD3 R32, PT, PT, R21, UR10, R32 ;  /* 0x0000000a15207c10 */ /* 0x000fe4000fffe020 */
[-C--:B------:R-:W-:Y:S02]  /*0380*/  MOV R35, R0.reuse ;  /* 0x0000000000237202 */ /* 0x080fe40000000f00 */
[-C--:B------:R-:W-:Y:S02]  /*0390*/  LEA R53, R53, R0.reuse, 0x2 ;  /* 0x0000000035357211 */ /* 0x080fe400078e10ff */
[-C--:B------:R-:W-:Y:S02]  /*03a0*/  LEA R39, R39, R0.reuse, 0x1 ;  /* 0x0000000027277211 */ /* 0x080fe400078e08ff */
[----:B------:R-:W-:-:S07]  /*03b0*/  LEA R43, R43, R0, 0x3 ;  /* 0x000000002b2b7211 */ /* 0x000fce00078e18ff */
.L_x_91:
[----:B------:R-:W0:Y:S01]  /*03c0*/  LDC.64 R20, c[0x0][0x388] ;  /* 0x0000e200ff147b82 */ /* 0x000e220000000a00 */
[----:B------:R-:W2:Y:S04]  /*03d0*/  LDG.E R29, desc[UR8][R12.64] ;  /* 0x000000080c1d7981 */ /* 0x000ea8000c1e1900 */
[----:B------:R-:W3:Y:S04]  /*03e0*/  LDG.E R23, desc[UR8][R18.64] ;  /* 0x0000000812177981 */ /* 0x000ee8000c1e1900 */
[----:B------:R-:W4:Y:S04]  /*03f0*/  LDG.E R31, desc[UR8][R6.64] ;  /* 0x00000008061f7981 */ /* 0x000f28000c1e1900 */
[----:B------:R-:W5:Y:S04]  /*0400*/  LDG.E R34, desc[UR8][R2.64] ;  /* 0x0000000802227981 */ /* 0x000f68000c1e1900 */
[----:B------:R-:W5:Y:S04]  /*0410*/  LDG.E R40, desc[UR8][R14.64] ;  /* 0x000000080e287981 */ /* 0x000f68000c1e1900 */
[----:B------:R-:W5:Y:S01]  /*0420*/  LDG.E R44, desc[UR8][R8.64] ;  /* 0x00000008082c7981 */ /* 0x000f62000c1e1900 */
[----:B0-----:R-:W-:-:S03]  /*0430*/  IMAD.WIDE.U32 R24, R32, 0x4, R20 ;  /* 0x0000000420187825 */ /* 0x001fc600078e0014 */
[----:B------:R-:W5:Y:S04]  /*0440*/  LDG.E R38, desc[UR8][R16.64] ;  /* 0x0000000810267981 */ /* 0x000f68000c1e1900 */
[----:B------:R-:W2:Y:S01]  /*0450*/  LDG.E R22, desc[UR8][R24.64] ;  /* 0x0000000818167981 */ /* 0x000ea2000c1e1900 */
[----:B------:R-:W-:-:S05]  /*0460*/  IMAD.WIDE.U32 R26, R35, 0x4, R20 ;  /* 0x00000004231a7825 */ /* 0x000fca00078e0014 */
[----:B------:R-:W5:Y:S01]  /*0470*/  LDG.E R30, desc[UR8][R26.64] ;  /* 0x000000081a1e7981 */ /* 0x000f62000c1e1900 */
[----:B--2---:R-:W-:Y:S01]  /*0480*/  FMUL R42, R22, R29 ;  /* 0x0000001d162a7220 */ /* 0x004fe20000400000 */
[----:B------:R-:W-:-:S04]  /*0490*/  IMAD.WIDE.U32 R28, R39, 0x4, R20 ;  /* 0x00000004271c7825 */ /* 0x000fc800078e0014 */
[C---:B---3--:R-:W-:Y:S01]  /*04a0*/  FMUL R36, R22.reuse, R23 ;  /* 0x0000001716247220 */ /* 0x048fe20000400000 */
[----:B----4-:R-:W-:Y:S01]  /*04b0*/  FMUL R46, R22, R31 ;  /* 0x0000001f162e7220 */ /* 0x010fe20000400000 */
[----:B------:R-:W2:Y:S04]  /*04c0*/  LDG.E R23, desc[UR8][R4.64] ;  /* 0x0000000804177981 */ /* 0x000ea8000c1e1900 */
[----:B------:R-:W3:Y:S04]  /*04d0*/  LDG.E R22, desc[UR8][R28.64] ;  /* 0x000000081c167981 */ /* 0x000ee8000c1e1900 */
[----:B------:R-:W4:Y:S01]  /*04e0*/  LDG.E R31, desc[UR8][R10.64] ;  /* 0x000000080a1f7981 */ /* 0x000f22000c1e1900 */
[C---:B-----5:R-:W-:Y:S01]  /*04f0*/  FFMA R34, R30.reuse, R34, R36 ;  /* 0x000000221e227223 */ /* 0x060fe20000000024 */
[C---:B------:R-:W-:Y:S01]  /*0500*/  FFMA R40, R30.reuse, R40, R42 ;  /* 0x000000281e287223 */ /* 0x040fe2000000002a */
[----:B------:R-:W-:-:S02]  /*0510*/  FFMA R44, R30, R44, R46 ;  /* 0x0000002c1e2c7223 */ /* 0x000fc4000000002e */
[C---:B---3--:R-:W-:Y:S02]  /*0520*/  FFMA R34, R22.reuse, R38, R34 ;  /* 0x0000002616227223 */ /* 0x048fe40000000022 */
[C---:B--2---:R-:W-:Y:S01]  /*0530*/  FFMA R44, R22.reuse, R23, R44 ;  /* 0x00000017162c7223 */ /* 0x044fe2000000002c */
[----:B----4-:R-:W-:Y:S01]  /*0540*/  FFMA R40, R22, R31, R40 ;  /* 0x0000001f16287223 */ /* 0x010fe20000000028 */
[--C-:B------:R-:W-:Y:S01]  /*0550*/  IMAD.WIDE.U32 R22, R53, 0x4, R20.reuse ;  /* 0x0000000435167825 */ /* 0x100fe200078e0014 */
[----:B------:R-:W-:Y:S04]  /*0560*/  STG.E desc[UR8][R26.64], R34 ;  /* 0x000000221a007986 */ /* 0x000fe8000c101908 */
[----:B------:R-:W-:Y:S04]  /*0570*/  STG.E desc[UR8][R24.64], R40 ;  /* 0x0000002818007986 */ /* 0x000fe8000c101908 */
[----:B------:R0:W-:Y:S04]  /*0580*/  STG.E desc[UR8][R28.64], R44 ;  /* 0x0000002c1c007986 */ /* 0x0001e8000c101908 */
[----:B------:R-:W2:Y:S04]  /*0590*/  LDG.E R36, desc[UR8][R22.64] ;  /* 0x0000000816247981 */ /* 0x000ea8000c1e1900 */
[----:B------:R-:W2:Y:S04]  /*05a0*/  LDG.E R38, desc[UR8][R18.64] ;  /* 0x0000000812267981 */ /* 0x000ea8000c1e1900 */
[----:B------:R-:W3:Y:S04]  /*05b0*/  LDG.E R42, desc[UR8][R12.64] ;  /* 0x000000080c2a7981 */ /* 0x000ee8000c1e1900 */
[----:B------:R-:W4:Y:S01]  /*05c0*/  LDG.E R46, desc[UR8][R6.64] ;  /* 0x00000008062e7981 */ /* 0x000f22000c1e1900 */
[----:B------:R-:W-:-:S03]  /*05d0*/  IMAD.WIDE.U32 R30, R47, 0x4, R20 ;  /* 0x000000042f1e7825 */ /* 0x000fc600078e0014 */
[----:B0-----:R-:W5:Y:S01]  /*05e0*/  LDG.E R28, desc[UR8][R2.64] ;  /* 0x00000008021c7981 */ /* 0x001f62000c1e1900 */
[----:B------:R-:W-:-:S03]  /*05f0*/  IMAD.WIDE.U32 R26, R41, 0x4, R20 ;  /* 0x00000004291a7825 */ /* 0x000fc600078e0014 */
[----:B------:R-:W5:Y:S04]  /*0600*/  LDG.E R34, desc[UR8][R30.64] ;  /* 0x000000081e227981 */ /* 0x000f68000c1e1900 */
[----:B------:R-:W5:Y:S04]  /*0610*/  LDG.E R40, desc[UR8][R14.64] ;  /* 0x000000080e287981 */ /* 0x000f68000c1e1900 */
[----:B------:R-:W5:Y:S04]  /*0620*/  LDG.E R44, desc[UR8][R8.64] ;  /* 0x00000008082c7981 */ /* 0x000f68000c1e1900 */
[----:B------:R-:W5:Y:S04]  /*0630*/  LDG.E R24, desc[UR8][R26.64] ;  /* 0x000000081a187981 */ /* 0x000f68000c1e1900 */
[----:B------:R-:W5:Y:S04]  /*0640*/  LDG.E R29, desc[UR8][R10.64] ;  /* 0x000000080a1d7981 */ /* 0x000f68000c1e1900 */
[----:B------:R-:W5:Y:S01]  /*0650*/  LDG.E R25, desc[UR8][R4.64] ;  /* 0x0000000804197981 */ /* 0x000f62000c1e1900 */
[C---:B--2---:R-:W-:Y:S01]  /*0660*/  FMUL R38, R36.reuse, R38 ;  /* 0x0000002624267220 */ /* 0x044fe20000400000 */
[C---:B---3--:R-:W-:Y:S01]  /*0670*/  FMUL R42, R36.reuse, R42 ;  /* 0x0000002a242a7220 */ /* 0x048fe20000400000 */
[----:B----4-:R-:W-:-:S02]  /*0680*/  FMUL R46, R36, R46 ;  /* 0x0000002e242e7220 */ /* 0x010fc40000400000 */
[----:B------:R-:W2:Y:S01]  /*0690*/  LDG.E R36, desc[UR8][R16.64] ;  /* 0x0000000810247981 */ /* 0x000ea2000c1e1900 */
[C---:B-----5:R-:W-:Y:S01]  /*06a0*/  FFMA R28, R34.reuse, R28, R38 ;  /* 0x0000001c221c7223 */ /* 0x060fe20000000026 */
[C---:B------:R-:W-:Y:S01]  /*06b0*/  FFMA R40, R34.reuse, R40, R42 ;  /* 0x0000002822287223 */ /* 0x040fe2000000002a */
[----:B------:R-:W-:-:S03]  /*06c0*/  FFMA R44, R34, R44, R46 ;  /* 0x0000002c222c7223 */ /* 0x000fc6000000002e */
[C---:B------:R-:W-:Y:S01]  /*06d0*/  FFMA R40, R24.reuse, R29, R40 ;  /* 0x0000001d18287223 */ /* 0x040fe20000000028 */
[C---:B------:R-:W-:Y:S01]  /*06e0*/  FFMA R44, R24.reuse, R25, R44 ;  /* 0x00000019182c7223 */ /* 0x040fe2000000002c */
[----:B--2---:R-:W-:Y:S01]  /*06f0*/  FFMA R28, R24, R36, R28 ;  /* 0x00000024181c7223 */ /* 0x004fe2000000001c */
[----:B------:R-:W-:-:S04]  /*0700*/  IMAD.WIDE.U32 R24, R37, 0x4, R20 ;  /* 0x0000000425187825 */ /* 0x000fc800078e0014 */
[----:B------:R0:W-:Y:S04]  /*0710*/  STG.E desc[UR8][R30.64], R28 ;  /* 0x0000001c1e007986 */ /* 0x0001e8000c101908 */
[----:B------:R-:W-:Y:S04]  /*0720*/  STG.E desc[UR8][R22.64], R40 ;  /* 0x0000002816007986 */ /* 0x000fe8000c101908 */
[----:B------:R1:W-:Y:S04]  /*0730*/  STG.E desc[UR8][R26.64], R44 ;  /* 0x0000002c1a007986 */ /* 0x0003e8000c101908 */
[----:B------:R-:W2:Y:S04]  /*0740*/  LDG.E R29, desc[UR8][R24.64] ;  /* 0x00000008181d7981 */ /* 0x000ea8000c1e1900 */
[----:B------:R-:W2:Y:S04]  /*0750*/  LDG.E R34, desc[UR8][R18.64] ;  /* 0x0000000812227981 */ /* 0x000ea8000c1e1900 */
[----:B------:R-:W3:Y:S04]  /*0760*/  LDG.E R38, desc[UR8][R12.64] ;  /* 0x000000080c267981 */ /* 0x000ee8000c1e1900 */
[----:B------:R-:W4:Y:S01]  /*0770*/  LDG.E R46, desc[UR8][R6.64] ;  /* 0x00000008062e7981 */ /* 0x000f22000c1e1900 */
[----:B0-----:R-:W-:-:S03]  /*0780*/  IMAD.WIDE.U32 R30, R33, 0x4, R20 ;  /* 0x00000004211e7825 */ /* 0x001fc600078e0014 */
[----:B-1----:R-:W5:Y:S04]  /*0790*/  LDG.E R26, desc[UR8][R2.64] ;  /* 0x00000008021a7981 */ /* 0x002f68000c1e1900 */
[----:B------:R-:W5:Y:S04]  /*07a0*/  LDG.E R40, desc[UR8][R14.64] ;  /* 0x000000080e287981 */ /* 0x000f68000c1e1900 */
[----:B------:R-:W5:Y:S04]  /*07b0*/  LDG.E R44, desc[UR8][R8.64] ;  /* 0x00000008082c7981 */ /* 0x000f68000c1e1900 */
[----:B------:R-:W5:Y:S04]  /*07c0*/  LDG.E R27, desc[UR8][R10.64] ;  /* 0x000000080a1b7981 */ /* 0x000f68000c1e1900 */
[----:B------:R-:W5:Y:S01]  /*07d0*/  LDG.E R23, desc[UR8][R4.64] ;  /* 0x0000000804177981 */ /* 0x000f62000c1e1900 */
[----:B--2---:R-:W-:-:S03]  /*07e0*/  FMUL R36, R29, R34 ;  /* 0x000000221d247220 */ /* 0x004fc60000400000 */
[----:B------:R-:W5:Y:S01]  /*07f0*/  LDG.E R34, desc[UR8][R30.64] ;  /* 0x000000081e227981 */ /* 0x000f62000c1e1900 */
[----:B---3--:R-:W-:-:S03]  /*0800*/  FMUL R42, R29, R38 ;  /* 0x000000261d2a7220 */ /* 0x008fc60000400000 */
[----:B------:R-:W2:Y:S01]  /*0810*/  LDG.E R38, desc[UR8][R16.64] ;  /* 0x0000000810267981 */ /* 0x000ea2000c1e1900 */
[----:B----4-:R-:W-:Y:S01]  /*0820*/  FMUL R46, R29, R46 ;  /* 0x0000002e1d2e7220 */ /* 0x010fe20000400000 */
[----:B------:R-:W-:-:S05]  /*0830*/  IMAD.WIDE.U32 R28, R43, 0x4, R20 ;  /* 0x000000042b1c7825 */ /* 0x000fca00078e0014 */
[----:B------:R-:W2:Y:S01]  /*0840*/  LDG.E R22, desc[UR8][R28.64] ;  /* 0x000000081c167981 */ /* 0x000ea2000c1e1900 */
[C---:B-----5:R-:W-:Y:S01]  /*0850*/  FFMA R26, R34.reuse, R26, R36 ;  /* 0x0000001a221a7223 */ /* 0x060fe20000000024 */
[C---:B------:R-:W-:Y:S01]  /*0860*/  FFMA R40, R34.reuse, R40, R42 ;  /* 0x0000002822287223 */ /* 0x040fe2000000002a */
[----:B------:R-:W-:Y:S02]  /*0870*/  FFMA R44, R34, R44, R46 ;  /* 0x0000002c222c7223 */ /* 0x000fe4000000002e */
[C---:B--2---:R-:W-:Y:S01]  /*0880*/  FFMA R38, R22.reuse, R38, R26 ;  /* 0x0000002616267223 */ /* 0x044fe2000000001a */
[C---:B------:R-:W-:Y:S01]  /*0890*/  FFMA R40, R22.reuse, R27, R40 ;  /* 0x0000001b16287223 */ /* 0x040fe20000000028 */
[----:B------:R-:W-:Y:S01]  /*08a0*/  FFMA R44, R22, R23, R44 ;  /* 0x00000017162c7223 */ /* 0x000fe2000000002c */
[--C-:B------:R-:W-:Y:S02]  /*08b0*/  IMAD.WIDE.U32 R22, R51, 0x4, R20.reuse ;  /* 0x0000000433167825 */ /* 0x100fe400078e0014 */
[----:B------:R0:W-:Y:S02]  /*08c0*/  STG.E desc[UR8][R30.64], R38 ;  /* 0x000000261e007986 */ /* 0x0001e4000c101908 */
[----:B------:R-:W-:-:S02]  /*08d0*/  IMAD.WIDE.U32 R26, R49, 0x4, R20 ;  /* 0x00000004311a7825 */ /* 0x000fc400078e0014 */
[----:B------:R1:W-:Y:S04]  /*08e0*/  STG.E desc[UR8][R24.64], R40 ;  /* 0x0000002818007986 */ /* 0x0003e8000c101908 */
[----:B------:R2:W-:Y:S01]  /*08f0*/  STG.E desc[UR8][R28.64], R44 ;  /* 0x0000002c1c007986 */ /* 0x0005e2000c101908 */
[----:B------:R-:W-:-:S03]  /*0900*/  IMAD.WIDE.U32 R20, R45, 0x4, R20 ;  /* 0x000000042d147825 */ /* 0x000fc600078e0014 */
[----:B------:R-:W3:Y:S04]  /*0910*/  LDG.E R42, desc[UR8][R22.64] ;  /* 0x00000008162a7981 */ /* 0x000ee8000c1e1900 */
[----:B------:R-:W3:Y:S04]  /*0920*/  LDG.E R46, desc[UR8][R18.64] ;  /* 0x00000008122e7981 */ /* 0x000ee8000c1e1900 */
[----:B------:R-:W4:Y:S04]  /*0930*/  LDG.E R48, desc[UR8][R12.64] ;  /* 0x000000080c307981 */ /* 0x000f28000c1e1900 */
[----:B------:R-:W5:Y:S04]  /*0940*/  LDG.E R50, desc[UR8][R6.64] ;  /* 0x0000000806327981 */ /* 0x000f68000c1e1900 */
[----:B------:R-:W5:Y:S04]  /*0950*/  LDG.E R34, desc[UR8][R26.64] ;  /* 0x000000081a227981 */ /* 0x000f68000c1e1900 */
[----:B0-----:R-:W5:Y:S04]  /*0960*/  LDG.E R38, desc[UR8][R2.64] ;  /* 0x0000000802267981 */ /* 0x001f68000c1e1900 */
[----:B------:R-:W5:Y:S04]  /*0970*/  LDG.E R36, desc[UR8][R14.64] ;  /* 0x000000080e247981 */ /* 0x000f68000c1e1900 */
[----:B------:R-:W5:Y:S04]  /*0980*/  LDG.E R30, desc[UR8][R8.64] ;  /* 0x00000008081e7981 */ /* 0x000f68000c1e1900 */
[----:B-1----:R-:W5:Y:S04]  /*0990*/  LDG.E R24, desc[UR8][R20.64] ;  /* 0x0000000814187981 */ /* 0x002f68000c1e1900 */
[----:B------:R-:W5:Y:S04]  /*09a0*/  LDG.E R31, desc[UR8][R16.64] ;  /* 0x00000008101f7981 */ /* 0x000f68000c1e1900 */
[----:B--2---:R-:W2:Y:S04]  /*09b0*/  LDG.E R29, desc[UR8][R10.64] ;  /* 0x000000080a1d7981 */ /* 0x004ea8000c1e1900 */
[----:B------:R-:W2:Y:S01]  /*09c0*/  LDG.E R25, desc[UR8][R4.64] ;  /* 0x0000000804197981 */ /* 0x000ea2000c1e1900 */
[----:B------:R-:W-:-:S04]  /*09d0*/  UIADD3 UR4, UPT, UPT, UR4, 0x4, URZ ;  /* 0x0000000404047890 */ /* 0x000fc8000fffe0ff */
[----:B------:R-:W-:Y:S01]  /*09e0*/  UISETP.NE.AND UP0, UPT, UR4, URZ, UPT ;  /* 0x000000ff0400728c */ /* 0x000fe2000bf05270 */
[----:B------:R-:W-:-:S05]  /*09f0*/  MOV R28, UR10 ;  /* 0x0000000a001c7c02 */ /* 0x000fca0008000f00 */
[C---:B------:R-:W-:Y:S02]  /*0a00*/  IMAD R32, R28.reuse, 0xc, R32 ;  /* 0x0000000c1c207824 */ /* 0x040fe400078e0220 */
[C---:B------:R-:W-:Y:S02]  /*0a10*/  IMAD R53, R28.reuse, 0xc, R53 ;  /* 0x0000000c1c357824 */ /* 0x040fe400078e0235 */
[----:B------:R-:W-:Y:S02]  /*0a20*/  IMAD R39, R28, 0xc, R39 ;  /* 0x0000000c1c277824 */ /* 0x000fe400078e0227 */
[C---:B---3--:R-:W-:Y:S01]  /*0a30*/  FMUL R46, R42.reuse, R46 ;  /* 0x0000002e2a2e7220 */ /* 0x048fe20000400000 */
[C---:B----4-:R-:W-:Y:S01]  /*0a40*/  FMUL R48, R42.reuse, R48 ;  /* 0x000000302a307220 */ /* 0x050fe20000400000 */
[----:B-----5:R-:W-:Y:S02]  /*0a50*/  FMUL R50, R42, R50 ;  /* 0x000000322a327220 */ /* 0x020fe40000400000 */
[C---:B------:R-:W-:Y:S01]  /*0a60*/  FFMA R38, R34.reuse, R38, R46 ;  /* 0x0000002622267223 */ /* 0x040fe2000000002e */
[C---:B------:R-:W-:Y:S01]  /*0a70*/  FFMA R36, R34.reuse, R36, R48 ;  /* 0x0000002422247223 */ /* 0x040fe20000000030 */
[----:B------:R-:W-:-:S02]  /*0a80*/  FFMA R30, R34, R30, R50 ;  /* 0x0000001e221e7223 */ /* 0x000fc40000000032 */
[C---:B------:R-:W-:Y:S01]  /*0a90*/  FFMA R31, R24.reuse, R31, R38 ;  /* 0x0000001f181f7223 */ /* 0x040fe20000000026 */
[----:B--2---:R-:W-:-:S04]  /*0aa0*/  FFMA R29, R24, R29, R36 ;  /* 0x0000001d181d7223 */ /* 0x004fc80000000024 */
[----:B------:R0:W-:Y:S01]  /*0ab0*/  STG.E desc[UR8][R26.64], R31 ;  /* 0x0000001f1a007986 */ /* 0x0001e2000c101908 */
[----:B------:R-:W-:-:S03]  /*0ac0*/  FFMA R25, R24, R25, R30 ;  /* 0x0000001918197223 */ /* 0x000fc6000000001e */
[----:B------:R1:W-:Y:S01]  /*0ad0*/  STG.E desc[UR8][R22.64], R29 ;  /* 0x0000001d16007986 */ /* 0x0003e2000c101908 */
[----:B------:R-:W-:Y:S02]  /*0ae0*/  MOV R34, UR10 ;  /* 0x0000000a00227c02 */ /* 0x000fe40008000f00 */
[----:B------:R-:W-:Y:S01]  /*0af0*/  MOV R24, UR10 ;  /* 0x0000000a00187c02 */ /* 0x000fe20008000f00 */
[----:B------:R2:W-:Y:S01]  /*0b00*/  STG.E desc[UR8][R20.64], R25 ;  /* 0x0000001914007986 */ /* 0x0005e2000c101908 */
[----:B------:R-:W-:Y:S02]  /*0b10*/  MOV R30, UR10 ;  /* 0x0000000a001e7c02 */ /* 0x000fe40008000f00 */
[----:B------:R-:W-:Y:S02]  /*0b20*/  MOV R36, UR10 ;  /* 0x0000000a00247c02 */ /* 0x000fe40008000f00 */
[----:B0-----:R-:W-:Y:S02]  /*0b30*/  MOV R26, UR10 ;  /* 0x0000000a001a7c02 */ /* 0x001fe40008000f00 */
[----:B-1----:R-:W-:-:S02]  /*0b40*/  MOV R22, UR10 ;  /* 0x0000000a00167c02 */ /* 0x002fc40008000f00 */
[----:B--2---:R-:W-:Y:S01]  /*0b50*/  MOV R20, UR10 ;  /* 0x0000000a00147c02 */ /* 0x004fe20008000f00 */
[----:B------:R-:W-:Y:S02]  /*0b60*/  IMAD R37, R34, 0xc, R37 ;  /* 0x0000000c22257824 */ /* 0x000fe400078e0225 */
[----:B------:R-:W-:Y:S02]  /*0b70*/  IMAD R51, R24, 0xc, R51 ;  /* 0x0000000c18337824 */ /* 0x000fe400078e0233 */
[----:B------:R-:W-:Y:S02]  /*0b80*/  IMAD R41, R30, 0xc, R41 ;  /* 0x0000000c1e297824 */ /* 0x000fe400078e0229 */
[----:B------:R-:W-:Y:S02]  /*0b90*/  IMAD R43, R34, 0xc, R43 ;  /* 0x0000000c222b7824 */ /* 0x000fe400078e022b */
[----:B------:R-:W-:Y:S02]  /*0ba0*/  IMAD R45, R36, 0xc, R45 ;  /* 0x0000000c242d7824 */ /* 0x000fe400078e022d */
[----:B------:R-:W-:-:S02]  /*0bb0*/  IMAD R47, R20, 0xc, R47 ;  /* 0x0000000c142f7824 */ /* 0x000fc400078e022f */
[----:B------:R-:W-:Y:S02]  /*0bc0*/  IMAD R33, R22, 0xc, R33 ;  /* 0x0000000c16217824 */ /* 0x000fe400078e0221 */
[----:B------:R-:W-:Y:S02]  /*0bd0*/  IMAD R49, R24, 0xc, R49 ;  /* 0x0000000c18317824 */ /* 0x000fe400078e0231 */
[----:B------:R-:W-:Y:S01]  /*0be0*/  IMAD R35, R26, 0xc, R35 ;  /* 0x0000000c1a237824 */ /* 0x000fe200078e0223 */
[----:B------:R-:W-:Y:S06]  /*0bf0*/  BRA.U UP0, `(.L_x_91) ;  /* 0xfffffff500f07547 */ /* 0x000fec000b83ffff */
[----:B------:R-:W-:-:S12]  /*0c00*/  ULOP3.LUT UR4, UR11, 0xfffffffc, URZ, 0xc0, !UPT ;  /* 0xfffffffc0b047892 */ /* 0x000fd8000f8ec0ff */
.L_x_90:
[----:B------:R-:W-:-:S06]  /*0c10*/  ULOP3.LUT UP0, UR6, UR11, 0x3, URZ, 0xc0, !UPT ;  /* 0x000000030b067892 */ /* 0x000fcc000f80c0ff */
[----:B------:R-:W-:-:S13]  /*0c20*/  PLOP3.LUT P0, PT, PT, PT, UP0, 0x80, 0x8 ;  /* 0x000000000008781c */ /* 0x000fda0003f0f008 */
[----:B------:R-:W-:Y:S05]  /*0c30*/  @!P0 EXIT ;  /* 0x000000000000894d */ /* 0x000fea0003800000 */
[----:B------:R-:W-:Y:S02]  /*0c40*/  MOV R20, UR6 ;  /* 0x0000000600147c02 */ /* 0x000fe40008000f00 */
[----:B------:R-:W-:Y:S02]  /*0c50*/  MOV R29, UR10 ;  /* 0x0000000a001d7c02 */ /* 0x000fe40008000f00 */
[----:B------:R-:W-:Y:S02]  /*0c60*/  ISETP.NE.AND P0, PT, R20, 0x1, PT ;  /* 0x000000011400780c */ /* 0x000fe40003f05270 */
[----:B------:R-:W-:-:S11]  /*0c70*/  LEA R29, R29, R29, 0x1 ;  /* 0x0000001d1d1d7211 */ /* 0x000fd600078e08ff */
[----:B------:R-:W-:Y:S05]  /*0c80*/  @!P0 BRA `(.L_x_92) ;  /* 0x0000000000f88947 */ /* 0x000fea0003800000 */
[----:B------:R-:W0:Y:S01]  /*0c90*/  LDC.64 R26, c[0x0][0x388] ;  /* 0x0000e200ff1a7b82 */ /* 0x000e220000000a00 */
[----:B------:R-:W-:Y:S01]  /*0ca0*/  IMAD R30, R29, UR4, R0 ;  /* 0x000000041d1e7c24 */ /* 0x000fe2000f8e0200 */
[----:B------:R-:W2:Y:S04]  /*0cb0*/  LDG.E R39, desc[UR8][R18.64] ;  /* 0x0000000812277981 */ /* 0x000ea8000c1e1900 */
[----:B------:R-:W-:Y:S01]  /*0cc0*/  IADD3 R33, PT, PT, R30, UR10, RZ ;  /* 0x0000000a1e217c10 */ /* 0x000fe2000fffe0ff */
[----:B------:R-:W3:Y:S03]  /*0cd0*/  LDG.E R43, desc[UR8][R12.64] ;  /* 0x000000080c2b7981 */ /* 0x000ee6000c1e1900 */
[C---:B------:R-:W-:Y:S01]  /*0ce0*/  IADD3 R35, PT, PT, R33.reuse, UR10, RZ ;  /* 0x0000000a21237c10 */ /* 0x040fe2000fffe0ff */
[----:B------:R-:W4:Y:S04]  /*0cf0*/  LDG.E R47, desc[UR8][R6.64] ;  /* 0x00000008062f7981 */ /* 0x000f28000c1e1900 */
[----:B------:R-:W5:Y:S04]  /*0d00*/  LDG.E R37, desc[UR8][R2.64] ;  /* 0x0000000802257981 */ /* 0x000f68000c1e1900 */
[----:B------:R-:W5:Y:S04]  /*0d10*/  LDG.E R41, desc[UR8][R14.64] ;  /* 0x000000080e297981 */ /* 0x000f68000c1e1900 */
[----:B------:R-:W5:Y:S01]  /*0d20*/  LDG.E R45, desc[UR8][R8.64] ;  /* 0x00000008082d7981 */ /* 0x000f62000c1e1900 */
[----:B0-----:R-:W-:-:S03]  /*0d30*/  IMAD.WIDE.U32 R20, R33, 0x4, R26 ;  /* 0x0000000421147825 */ /* 0x001fc600078e001a */
[----:B------:R-:W5:Y:S01]  /*0d40*/  LDG.E R36, desc[UR8][R16.64] ;  /* 0x0000000810247981 */ /* 0x000f62000c1e1900 */
[----:B------:R-:W-:-:S03]  /*0d50*/  IMAD.WIDE.U32 R22, R30, 0x4, R26 ;  /* 0x000000041e167825 */ /* 0x000fc600078e001a */
[----:B------:R-:W2:Y:S01]  /*0d60*/  LDG.E R34, desc[UR8][R20.64] ;  /* 0x0000000814227981 */ /* 0x000ea2000c1e1900 */
[----:B------:R-:W-:-:S03]  /*0d70*/  IMAD.WIDE.U32 R24, R35, 0x4, R26 ;  /* 0x0000000423187825 */ /* 0x000fc600078e001a */
[----:B------:R-:W5:Y:S04]  /*0d80*/  LDG.E R32, desc[UR8][R22.64] ;  /* 0x0000000816207981 */ /* 0x000f68000c1e1900 */
[----:B------:R-:W5:Y:S04]  /*0d90*/  LDG.E R28, desc[UR8][R24.64] ;  /* 0x00000008181c7981 */ /* 0x000f68000c1e1900 */
[----:B------:R-:W5:Y:S04]  /*0da0*/  LDG.E R40, desc[UR8][R10.64] ;  /* 0x000000080a287981 */ /* 0x000f68000c1e1900 */
[----:B------:R-:W5:Y:S01]  /*0db0*/  LDG.E R31, desc[UR8][R4.64] ;  /* 0x00000008041f7981 */ /* 0x000f62000c1e1900 */
[----:B------:R-:W-:Y:S01]  /*0dc0*/  IADD3 R33, PT, PT, R29, R33, RZ ;  /* 0x000000211d217210 */ /* 0x000fe20007ffe0ff */
[C---:B--2---:R-:W-:Y:S01]  /*0dd0*/  FMUL R39, R34.reuse, R39 ;  /* 0x0000002722277220 */ /* 0x044fe20000400000 */
[C---:B---3--:R-:W-:Y:S01]  /*0de0*/  FMUL R38, R34.reuse, R43 ;  /* 0x0000002b22267220 */ /* 0x048fe20000400000 */
[----:B----4-:R-:W-:-:S02]  /*0df0*/  FMUL R34, R34, R47 ;  /* 0x0000002f22227220 */ /* 0x010fc40000400000 */
[C---:B-----5:R-:W-:Y:S01]  /*0e00*/  FFMA R37, R32.reuse, R37, R39 ;  /* 0x0000002520257223 */ /* 0x060fe20000000027 */
[C---:B------:R-:W-:Y:S01]  /*0e10*/  FFMA R41, R32.reuse, R41, R38 ;  /* 0x0000002920297223 */ /* 0x040fe20000000026 */
[----:B------:R-:W-:Y:S01]  /*0e20*/  FFMA R34, R32, R45, R34 ;  /* 0x0000002d20227223 */ /* 0x000fe20000000022 */
[C---:B------:R-:W-:Y:S01]  /*0e30*/  IADD3 R39, PT, PT, R29.reuse, R30, RZ ;  /* 0x0000001e1d277210 */ /* 0x040fe20007ffe0ff */
[----:B------:R-:W-:Y:S01]  /*0e40*/  FFMA R37, R28, R36, R37 ;  /* 0x000000241c257223 */ /* 0x000fe20000000025 */
[----:B------:R-:W-:Y:S01]  /*0e50*/  IADD3 R43, PT, PT, R29, R35, RZ ;  /* 0x000000231d2b7210 */ /* 0x000fe20007ffe0ff */
[----:B------:R-:W-:-:S04]  /*0e60*/  IMAD.WIDE.U32 R32, R33, 0x4, R26 ;  /* 0x0000000421207825 */ /* 0x000fc800078e001a */
[C---:B------:R-:W-:Y:S01]  /*0e70*/  FFMA R41, R28.reuse, R40, R41 ;  /* 0x000000281c297223 */ /* 0x040fe20000000029 */
[----:B------:R0:W-:Y:S01]  /*0e80*/  STG.E desc[UR8][R22.64], R37 ;  /* 0x0000002516007986 */ /* 0x0001e2000c101908 */
[----:B------:R-:W-:Y:S01]  /*0e90*/  FFMA R35, R28, R31, R34 ;  /* 0x0000001f1c237223 */ /* 0x000fe20000000022 */
[--C-:B------:R-:W-:Y:S02]  /*0ea0*/  IMAD.WIDE.U32 R30, R39, 0x4, R26.reuse ;  /* 0x00000004271e7825 */ /* 0x100fe400078e001a */
[----:B------:R1:W-:Y:S02]  /*0eb0*/  STG.E desc[UR8][R20.64], R41 ;  /* 0x0000002914007986 */ /* 0x0003e4000c101908 */
[----:B------:R-:W-:Y:S02]  /*0ec0*/  IMAD.WIDE.U32 R26, R43, 0x4, R26 ;  /* 0x000000042b1a7825 */ /* 0x000fe400078e001a */
[----:B------:R2:W-:Y:S04]  /*0ed0*/  STG.E desc[UR8][R24.64], R35 ;  /* 0x0000002318007986 */ /* 0x0005e8000c101908 */
[----:B------:R-:W3:Y:S04]  /*0ee0*/  LDG.E R34, desc[UR8][R32.64] ;  /* 0x0000000820227981 */ /* 0x000ee8000c1e1900 */
[----:B------:R-:W3:Y:S04]  /*0ef0*/  LDG.E R43, desc[UR8][R18.64] ;  /* 0x00000008122b7981 */ /* 0x000ee8000c1e1900 */
[----:B------:R-:W2:Y:S04]  /*0f00*/  LDG.E R47, desc[UR8][R12.64] ;  /* 0x000000080c2f7981 */ /* 0x000ea8000c1e1900 */
[----:B------:R-:W4:Y:S04]  /*0f10*/  LDG.E R51, desc[UR8][R6.64] ;  /* 0x0000000806337981 */ /* 0x000f28000c1e1900 */
[----:B------:R-:W5:Y:S04]  /*0f20*/  LDG.E R28, desc[UR8][R30.64] ;  /* 0x000000081e1c7981 */ /* 0x000f68000c1e1900 */
[----:B------:R-:W5:Y:S04]  /*0f30*/  LDG.E R39, desc[UR8][R2.64] ;  /* 0x0000000802277981 */ /* 0x000f68000c1e1900 */
[----:B------:R-:W5:Y:S04]  /*0f40*/  LDG.E R45, desc[UR8][R14.64] ;  /* 0x000000080e2d7981 */ /* 0x000f68000c1e1900 */
[----:B------:R-:W5:Y:S04]  /*0f50*/  LDG.E R49, desc[UR8][R8.64] ;  /* 0x0000000808317981 */ /* 0x000f68000c1e1900 */
[----:B0-----:R-:W5:Y:S04]  /*0f60*/  LDG.E R22, desc[UR8][R26.64] ;  /* 0x000000081a167981 */ /* 0x001f68000c1e1900 */
[----:B-1----:R-:W5:Y:S04]  /*0f70*/  LDG.E R20, desc[UR8][R16.64] ;  /* 0x0000000810147981 */ /* 0x002f68000c1e1900 */
[----:B------:R-:W5:Y:S04]  /*0f80*/  LDG.E R36, desc[UR8][R10.64] ;  /* 0x000000080a247981 */ /* 0x000f68000c1e1900 */
[----:B------:R-:W5:Y:S01]  /*0f90*/  LDG.E R38, desc[UR8][R4.64] ;  /* 0x0000000804267981 */ /* 0x000f62000c1e1900 */
[----:B------:R-:W-:Y:S01]  /*0fa0*/  UIADD3 UR4, UPT, UPT, UR4, 0x2, URZ ;  /* 0x0000000204047890 */ /* 0x000fe2000fffe0ff */
[C---:B---3--:R-:W-:Y:S01]  /*0fb0*/  FMUL R43, R34.reuse, R43 ;  /* 0x0000002b222b7220 */ /* 0x048fe20000400000 */
[C---:B--2---:R-:W-:Y:S01]  /*0fc0*/  FMUL R24, R34.reuse, R47 ;  /* 0x0000002f22187220 */ /* 0x044fe20000400000 */
[----:B----4-:R-:W-:-:S02]  /*0fd0*/  FMUL R34, R34, R51 ;  /* 0x0000003322227220 */ /* 0x010fc40000400000 */
[C---:B-----5:R-:W-:Y:S01]  /*0fe0*/  FFMA R39, R28.reuse, R39, R43 ;  /* 0x000000271c277223 */ /* 0x060fe2000000002b */
[C---:B------:R-:W-:Y:S01]  /*0ff0*/  FFMA R45, R28.reuse, R45, R24 ;  /* 0x0000002d1c2d7223 */ /* 0x040fe20000000018 */
[----:B------:R-:W-:Y:S02]  /*1000*/  FFMA R49, R28, R49, R34 ;  /* 0x000000311c317223 */ /* 0x000fe40000000022 */
[C---:B------:R-:W-:Y:S01]  /*1010*/  FFMA R39, R22.reuse, R20, R39 ;  /* 0x0000001416277223 */ /* 0x040fe20000000027 */
[----:B------:R-:W-:-:S04]  /*1020*/  FFMA R45, R22, R36, R45 ;  /* 0x00000024162d7223 */ /* 0x000fc8000000002d */
[----:B------:R0:W-:Y:S01]  /*1030*/  STG.E desc[UR8][R30.64], R39 ;  /* 0x000000271e007986 */ /* 0x0001e2000c101908 */
[----:B------:R-:W-:-:S03]  /*1040*/  FFMA R49, R22, R38, R49 ;  /* 0x0000002616317223 */ /* 0x000fc60000000031 */
[----:B------:R0:W-:Y:S04]  /*1050*/  STG.E desc[UR8][R32.64], R45 ;  /* 0x0000002d20007986 */ /* 0x0001e8000c101908 */
[----:B------:R0:W-:Y:S02]  /*1060*/  STG.E desc[UR8][R26.64], R49 ;  /* 0x000000311a007986 */ /* 0x0001e4000c101908 */
.L_x_92:
[----:B------:R-:W-:-:S06]  /*1070*/  ULOP3.LUT UR5, UR11, 0x1, URZ, 0xc0, !UPT ;  /* 0x000000010b057892 */ /* 0x000fcc000f8ec0ff */
[----:B------:R-:W-:-:S04]  /*1080*/  MOV R20, UR5 ;  /* 0x0000000500147c02 */ /* 0x000fc80008000f00 */
[----:B------:R-:W-:-:S13]  /*1090*/  ISETP.NE.U32.AND P0, PT, R20, 0x1, PT ;  /* 0x000000011400780c */ /* 0x000fda0003f05070 */
[----:B------:R-:W-:Y:S05]  /*10a0*/  @P0 EXIT ;  /* 0x000000000000094d */ /* 0x000fea0003800000 */
[----:B------:R-:W1:Y:S01]  /*10b0*/  LDC.64 R24, c[0x0][0x388] ;  /* 0x0000e200ff187b82 */ /* 0x000e620000000a00 */
[----:B------:R-:W-:Y:S01]  /*10c0*/  IMAD R23, R29, UR4, R0 ;  /* 0x000000041d177c24 */ /* 0x000fe2000f8e0200 */
[----:B------:R-:W2:Y:S04]  /*10d0*/  LDG.E R19, desc[UR8][R18.64] ;  /* 0x0000000812137981 */ /* 0x000ea8000c1e1900 */
[----:B0-----:R-:W-:Y:S01]  /*10e0*/  IADD3 R27, PT, PT, R23, UR10, RZ ;  /* 0x0000000a171b7c10 */ /* 0x001fe2000fffe0ff */
[----:B------:R-:W3:Y:S04]  /*10f0*/  LDG.E R13, desc[UR8][R12.64] ;  /* 0x000000080c0d7981 */ /* 0x000ee8000c1e1900 */
[----:B------:R-:W4:Y:S04]  /*1100*/  LDG.E R7, desc[UR8][R6.64] ;  /* 0x0000000806077981 */ /* 0x000f28000c1e1900 */
[----:B------:R-:W5:Y:S04]  /*1110*/  LDG.E R3, desc[UR8][R2.64] ;  /* 0x0000000802037981 */ /* 0x000f68000c1e1900 */
[----:B------:R-:W5:Y:S04]  /*1120*/  LDG.E R15, desc[UR8][R14.64] ;  /* 0x000000080e0f7981 */ /* 0x000f68000c1e1900 */
[----:B------:R-:W5:Y:S01]  /*1130*/  LDG.E R9, desc[UR8][R8.64] ;  /* 0x0000000808097981 */ /* 0x000f62000c1e1900 */
[C---:B-1----:R-:W-:Y:S01]  /*1140*/  IMAD.WIDE.U32 R20, R27.reuse, 0x4, R24 ;  /* 0x000000041b147825 */ /* 0x042fe200078e0018 */
[----:B------:R-:W-:-:S02]  /*1150*/  IADD3 R27, PT, PT, R27, UR10, RZ ;  /* 0x0000000a1b1b7c10 */ /* 0x000fc4000fffe0ff */
        /* <DEDUP_REMOVED lines=8> */
[C---:B--2---:R-:W-:Y:S01]  /*11e0*/  FMUL R19, R26.reuse, R19 ;  /* 0x000000131a137220 */ /* 0x044fe20000400000 */
[C---:B---3--:R-:W-:Y:S01]  /*11f0*/  FMUL R12, R26.reuse, R13 ;  /* 0x0000000d1a0c7220 */ /* 0x048fe20000400000 */
[----:B----4-:R-:W-:-:S02]  /*1200*/  FMUL R26, R26, R7 ;  /* 0x000000071a1a7220 */ /* 0x010fc40000400000 */
[C---:B-----5:R-:W-:Y:S01]  /*1210*/  FFMA R3, R0.reuse, R3, R19 ;  /* 0x0000000300037223 */ /* 0x060fe20000000013 */
[C---:B------:R-:W-:Y:S01]  /*1220*/  FFMA R7, R0.reuse, R15, R12 ;  /* 0x0000000f00077223 */ /* 0x040fe2000000000c */
[----:B------:R-:W-:Y:S02]  /*1230*/  FFMA R13, R0, R9, R26 ;  /* 0x00000009000d7223 */ /* 0x000fe4000000001a */
[C---:B------:R-:W-:Y:S01]  /*1240*/  FFMA R3, R2.reuse, R16, R3 ;  /* 0x0000001002037223 */ /* 0x040fe20000000003 */
[----:B------:R-:W-:-:S04]  /*1250*/  FFMA R7, R2, R10, R7 ;  /* 0x0000000a02077223 */ /* 0x000fc80000000007 */
[----:B------:R-:W-:Y:S01]  /*1260*/  STG.E desc[UR8][R22.64], R3 ;  /* 0x0000000316007986 */ /* 0x000fe2000c101908 */
[----:B------:R-:W-:-:S03]  /*1270*/  FFMA R13, R2, R4, R13 ;  /* 0x00000004020d7223 */ /* 0x000fc6000000000d */
[----:B------:R-:W-:Y:S04]  /*1280*/  STG.E desc[UR8][R20.64], R7 ;  /* 0x0000000714007986 */ /* 0x000fe8000c101908 */
[----:B------:R-:W-:Y:S01]  /*1290*/  STG.E desc[UR8][R24.64], R13 ;  /* 0x0000000d18007986 */ /* 0x000fe2000c101908 */
[----:B------:R-:W-:Y:S05]  /*12a0*/  EXIT ;  /* 0x000000000000794d */ /* 0x000fea0003800000 */
.L_x_93:
        /* <DEDUP_REMOVED lines=13> */
.L_x_104:


//--------------------- .nv.shared.reserved.0     --------------------------
	.section	.nv.shared.reserved.0,"aw",@nobits
	.weak		__nv_reservedSMEM_offset_0_alias
	.size		__nv_reservedSMEM_offset_0_alias, 0, 64
	.other		__nv_reservedSMEM_offset_0_alias,@"STO_CUDA_RESERVED_SHARED STV_DEFAULT"
__nv_reservedSMEM_offset_0_alias:
	.zero		0
	.zero		64


//--------------------- .nv.constant0._Z24k_all_against_one_lprmsdjjjPKfPfS1_PKi --------------------------
	.section	.nv.constant0._Z24k_all_against_one_lprmsdjjjPKfPfS1_PKi,"a",@progbits
	.sectionflags	@""
	.align	4
.nv.constant0._Z24k_all_against_one_lprmsdjjjPKfPfS1_PKi:
	.zero		944


//--------------------- .nv.constant0._Z22k_all_against_one_rmsdjjjPKfPfS0_ --------------------------
	.section	.nv.constant0._Z22k_all_against_one_rmsdjjjPKfPfS0_,"a",@progbits
	.sectionflags	@""
	.align	4
.nv.constant0._Z22k_all_against_one_rmsdjjjPKfPfS0_:
	.zero		936


//--------------------- .nv.constant0._Z14k_precompute_GjjPfS_Pi --------------------------
	.section	.nv.constant0._Z14k_precompute_GjjPfS_Pi,"a",@progbits
	.sectionflags	@""
	.align	4
.nv.constant0._Z14k_precompute_GjjPfS_Pi:
	.zero		928


//--------------------- .nv.constant0._Z19k_center_conformersjjPfPi --------------------------
	.section	.nv.constant0._Z19k_center_conformersjjPfPi,"a",@progbits
	.sectionflags	@""
	.align	4
.nv.constant0._Z19k_center_conformersjjPfPi:
	.zero		920


//--------------------- .nv.constant0._Z12k_rotate_alljjPfS_ --------------------------
	.section	.nv.constant0._Z12k_rotate_alljjPfS_,"a",@progbits
	.sectionflags	@""
	.align	4
.nv.constant0._Z12k_rotate_alljjPfS_:
	.zero		920


//--------------------- SYMBOLS --------------------------

	.type		.nv.reservedSmem.offset0,@object
	.size		.nv.reservedSmem.offset0,0x4
